	.target	sm_90a

	.elftype	@"ET_EXEC"


//--------------------- .note.nv.tkinfo           --------------------------
	.section	.note.nv.tkinfo,"",@"SHT_NOTE"
	.sectionflags	@"SHF_NOTE_NV_TKINFO"
	.tkinfo
        /*0018*/ 	.word	0x00000002
        /*0030*/ 	.string	""
        /*0030*/ 	.string	"ptxas"
        /*0030*/ 	.string	"Cuda compilation tools, release 13.0, V13.0.88"
        /*0030*/ 	.string	"Build cuda_13.0.r13.0/compiler.36424714_0"
        /*0030*/ 	.string	"-v  -suppress-debug-info  -lineinfo  -arch sm_90a "



//--------------------- .note.nv.cuinfo           --------------------------
	.section	.note.nv.cuinfo,"",@"SHT_NOTE"
	.sectionflags	@"SHF_NOTE_NV_CUINFO"
        /*0018*/ 	.short	0x0002
        /*001a*/ 	.short	0x005a
        /*001c*/ 	.short	0x0082
	.zero		2


//--------------------- .nv.info                  --------------------------
	.section	.nv.info,"",@"SHT_CUDA_INFO"
	.align	4


	//----- nvinfo : EIATTR_REGCOUNT
	.align		4
        /*0000*/ 	.byte	0x04, 0x2f
        /*0002*/ 	.short	(.L_1 - .L_0)
	.align		4
.L_0:
        /*0004*/ 	.word	index@(gluon_wgmma)
        /*0008*/ 	.word	0x0000005a


	//----- nvinfo : EIATTR_FRAME_SIZE
	.align		4
.L_1:
        /*000c*/ 	.byte	0x04, 0x11
        /*000e*/ 	.short	(.L_3 - .L_2)
	.align		4
.L_2:
        /*0010*/ 	.word	index@(gluon_wgmma)
        /*0014*/ 	.word	0x00000000


	//----- nvinfo : EIATTR_MIN_STACK_SIZE
	.align		4
.L_3:
        /*0018*/ 	.byte	0x04, 0x12
        /*001a*/ 	.short	(.L_5 - .L_4)
	.align		4
.L_4:
        /*001c*/ 	.word	index@(gluon_wgmma)
        /*0020*/ 	.word	0x00000000
.L_5:


//--------------------- .nv.compat                --------------------------
	.section	.nv.compat,"",@"SHT_CUDA_COMPAT_INFO"
	.align	4
        /*0000*/ 	.byte	0x02, 0x09, 0x01, 0x00, 0x02, 0x02, 0x04, 0x00, 0x02, 0x05, 0x05, 0x00, 0x03, 0x07, 0x01, 0x01
        /*0010*/ 	.byte	0x02, 0x03, 0x03, 0x00, 0x02, 0x06, 0x01, 0x00, 0x04, 0x0b, 0x08, 0x00, 0x00, 0x00, 0x00, 0x00
        /*0020*/ 	.byte	0x00, 0x00, 0x00, 0x00


//--------------------- .nv.info.gluon_wgmma      --------------------------
	.section	.nv.info.gluon_wgmma,"",@"SHT_CUDA_INFO"
	.sectionflags	@""
	.align	4


	//----- nvinfo : EIATTR_CUDA_API_VERSION
	.align		4
        /*0000*/ 	.byte	0x04, 0x37
        /*0002*/ 	.short	(.L_7 - .L_6)
.L_6:
        /*0004*/ 	.word	0x00000082


	//----- nvinfo : EIATTR_KPARAM_INFO
	.align		4
.L_7:
        /*0008*/ 	.byte	0x04, 0x17
        /*000a*/ 	.short	(.L_9 - .L_8)
.L_8:
        /*000c*/ 	.word	0x00000000
        /*0010*/ 	.short	0x000a
        /*0012*/ 	.short	0x0048
        /*0014*/ 	.byte	0x00, 0xf4, 0x21, 0x00


	//----- nvinfo : EIATTR_KPARAM_INFO
	.align		4
.L_9:
        /*0018*/ 	.byte	0x04, 0x17
        /*001a*/ 	.short	(.L_11 - .L_10)
.L_10:
        /*001c*/ 	.word	0x00000000
        /*0020*/ 	.short	0x0009
        /*0022*/ 	.short	0x0040
        /*0024*/ 	.byte	0x00, 0xf4, 0x21, 0x00


	//----- nvinfo : EIATTR_KPARAM_INFO
	.align		4
.L_11:
        /*0028*/ 	.byte	0x04, 0x17
        /*002a*/ 	.short	(.L_13 - .L_12)
.L_12:
        /*002c*/ 	.word	0x00000000
        /*0030*/ 	.short	0x0008
        /*0032*/ 	.short	0x0038
        /*0034*/ 	.byte	0x00, 0xf0, 0x21, 0x00


	//----- nvinfo : EIATTR_KPARAM_INFO
	.align		4
.L_13:
        /*0038*/ 	.byte	0x04, 0x17
        /*003a*/ 	.short	(.L_15 - .L_14)
.L_14:
        /*003c*/ 	.word	0x00000000
        /*0040*/ 	.short	0x0007
        /*0042*/ 	.short	0x0030
        /*0044*/ 	.byte	0x00, 0xf0, 0x21, 0x00


	//----- nvinfo : EIATTR_KPARAM_INFO
	.align		4
.L_15:
        /*0048*/ 	.byte	0x04, 0x17
        /*004a*/ 	.short	(.L_17 - .L_16)
.L_16:
        /*004c*/ 	.word	0x00000000
        /*0050*/ 	.short	0x0006
        /*0052*/ 	.short	0x0028
        /*0054*/ 	.byte	0x00, 0xf0, 0x21, 0x00


	//----- nvinfo : EIATTR_KPARAM_INFO
	.align		4
.L_17:
        /*0058*/ 	.byte	0x04, 0x17
        /*005a*/ 	.short	(.L_19 - .L_18)
.L_18:
        /*005c*/ 	.word	0x00000000
        /*0060*/ 	.short	0x0005
        /*0062*/ 	.short	0x0020
        /*0064*/ 	.byte	0x00, 0xf0, 0x11, 0x00


	//----- nvinfo : EIATTR_KPARAM_INFO
	.align		4
.L_19:
        /*0068*/ 	.byte	0x04, 0x17
        /*006a*/ 	.short	(.L_21 - .L_20)
.L_20:
        /*006c*/ 	.word	0x00000000
        /*0070*/ 	.short	0x0004
        /*0072*/ 	.short	0x001c
        /*0074*/ 	.byte	0x00, 0xf0, 0x11, 0x00


	//----- nvinfo : EIATTR_KPARAM_INFO
	.align		4
.L_21:
        /*0078*/ 	.byte	0x04, 0x17
        /*007a*/ 	.short	(.L_23 - .L_22)
.L_22:
        /*007c*/ 	.word	0x00000000
        /*0080*/ 	.short	0x0003
        /*0082*/ 	.short	0x0018
        /*0084*/ 	.byte	0x00, 0xf0, 0x11, 0x00


	//----- nvinfo : EIATTR_KPARAM_INFO
	.align		4
.L_23:
        /*0088*/ 	.byte	0x04, 0x17
        /*008a*/ 	.short	(.L_25 - .L_24)
.L_24:
        /*008c*/ 	.word	0x00000000
        /*0090*/ 	.short	0x0002
        /*0092*/ 	.short	0x0010
        /*0094*/ 	.byte	0x00, 0xf4, 0x21, 0x00


	//----- nvinfo : EIATTR_KPARAM_INFO
	.align		4
.L_25:
        /*0098*/ 	.byte	0x04, 0x17
        /*009a*/ 	.short	(.L_27 - .L_26)
.L_26:
        /*009c*/ 	.word	0x00000000
        /*00a0*/ 	.short	0x0001
        /*00a2*/ 	.short	0x0008
        /*00a4*/ 	.byte	0x00, 0xf4, 0x21, 0x00


	//----- nvinfo : EIATTR_KPARAM_INFO
	.align		4
.L_27:
        /*00a8*/ 	.byte	0x04, 0x17
        /*00aa*/ 	.short	(.L_29 - .L_28)
.L_28:
        /*00ac*/ 	.word	0x00000000
        /*00b0*/ 	.short	0x0000
        /*00b2*/ 	.short	0x0000
        /*00b4*/ 	.byte	0x00, 0xf4, 0x21, 0x00


	//----- nvinfo : EIATTR_SPARSE_MMA_MASK
	.align		4
.L_29:
        /*00b8*/ 	.byte	0x03, 0x50
        /*00ba*/ 	.short	0x0000


	//----- nvinfo : EIATTR_MAXREG_COUNT
	.align		4
        /*00bc*/ 	.byte	0x03, 0x1b
        /*00be*/ 	.short	0x00ff


	//----- nvinfo : EIATTR_NUM_BARRIERS
	.align		4
        /*00c0*/ 	.byte	0x02, 0x4c
        /*00c2*/ 	.byte	0x01
	.zero		1


	//----- nvinfo : EIATTR_MERCURY_ISA_VERSION
	.align		4
        /*00c4*/ 	.byte	0x03, 0x5f
        /*00c6*/ 	.short	0x0101


	//----- nvinfo : EIATTR_INT_WARP_WIDE_INSTR_OFFSETS
	.align		4
        /*00c8*/ 	.byte	0x04, 0x31
        /*00ca*/ 	.short	(.L_31 - .L_30)


	//   ....[0]....
.L_30:
        /*00cc*/ 	.word	0x00001380


	//   ....[1]....
        /*00d0*/ 	.word	0x000013a0


	//   ....[2]....
        /*00d4*/ 	.word	0x000013b0


	//   ....[3]....
        /*00d8*/ 	.word	0x00001490


	//   ....[4]....
        /*00dc*/ 	.word	0x00001850


	//   ....[5]....
        /*00e0*/ 	.word	0x00001860


	//   ....[6]....
        /*00e4*/ 	.word	0x000018d0


	//   ....[7]....
        /*00e8*/ 	.word	0x000018e0


	//   ....[8]....
        /*00ec*/ 	.word	0x00001fe0


	//   ....[9]....
        /*00f0*/ 	.word	0x00001ff0


	//----- nvinfo : EIATTR_COOP_GROUP_MASK_REGIDS
	.align		4
.L_31:
        /*00f4*/ 	.byte	0x04, 0x29
        /*00f6*/ 	.short	(.L_33 - .L_32)


	//   ....[0]....
.L_32:
        /*00f8*/ 	.word	0xffffffff


	//   ....[1]....
        /*00fc*/ 	.word	0xffffffff


	//   ....[2]....
        /*0100*/ 	.word	0xffffffff


	//----- nvinfo : EIATTR_COOP_GROUP_INSTR_OFFSETS
	.align		4
.L_33:
        /*0104*/ 	.byte	0x04, 0x28
        /*0106*/ 	.short	(.L_35 - .L_34)


	//   ....[0]....
.L_34:
        /*0108*/ 	.word	0x00000140


	//   ....[1]....
        /*010c*/ 	.word	0x000006e0


	//   ....[2]....
        /*0110*/ 	.word	0x00000cb0


	//----- nvinfo : EIATTR_MBARRIER_INSTR_OFFSETS
	.align		4
.L_35:
        /*0114*/ 	.byte	0x04, 0x39
        /*0116*/ 	.short	(.L_37 - .L_36)


	//   ....[0]....
.L_36:
        /*0118*/ 	.word	0x000014f0
        /*011c*/ 	.word	0x000000ff
        /*0120*/ 	.word	0x0001e000
        /*0124*/ 	.short	0x0100
        /*0126*/ 	.byte	0x14
	.zero		1


	//   ....[1]....
        /*0128*/ 	.word	0x00001510
        /*012c*/ 	.word	0x000000ff
        /*0130*/ 	.word	0x0001e008
        /*0134*/ 	.short	0x0100
        /*0136*/ 	.byte	0x14
	.zero		1


	//   ....[2]....
        /*0138*/ 	.word	0x00001540
        /*013c*/ 	.word	0x000000ff
        /*0140*/ 	.word	0x0001e010
        /*0144*/ 	.short	0x0100
        /*0146*/ 	.byte	0x14
	.zero		1


	//   ....[3]....
        /*0148*/ 	.word	0x00001990
        /*014c*/ 	.word	0x000000ff
        /*0150*/ 	.word	0x0001e000
        /*0154*/ 	.short	0x010a
        /*0156*/ 	.byte	0x12
	.zero		1


	//   ....[4]....
        /*0158*/ 	.word	0x00001d90
        /*015c*/ 	.word	0x000000ff
        /*0160*/ 	.word	0x0001e000
        /*0164*/ 	.short	0x0108
        /*0166*/ 	.byte	0x14
	.zero		1


	//   ....[5]....
        /*0168*/ 	.word	0x00001e70
        /*016c*/ 	.word	0x000000ff
        /*0170*/ 	.word	0x0001e008
        /*0174*/ 	.short	0x0108
        /*0176*/ 	.byte	0x14
	.zero		1


	//   ....[6]....
        /*0178*/ 	.word	0x00001f50
        /*017c*/ 	.word	0x000000ff
        /*0180*/ 	.word	0x0001e010
        /*0184*/ 	.short	0x0108
        /*0186*/ 	.byte	0x14
	.zero		1


	//   ....[7]....
        /*0188*/ 	.word	0x00002260
        /*018c*/ 	.word	0x000000ff
        /*0190*/ 	.word	0x0001e000
        /*0194*/ 	.short	0x010a
        /*0196*/ 	.byte	0x12
	.zero		1


	//----- nvinfo : EIATTR_NUM_MBARRIERS
	.align		4
.L_37:
        /*0198*/ 	.byte	0x03, 0x38
        /*019a*/ 	.short	0x0003


	//----- nvinfo : EIATTR_EXIT_INSTR_OFFSETS
	.align		4
        /*019c*/ 	.byte	0x04, 0x1c
        /*019e*/ 	.short	(.L_39 - .L_38)


	//   ....[0]....
.L_38:
        /*01a0*/ 	.word	0x00002250


	//----- nvinfo : EIATTR_REQNTID
	.align		4
.L_39:
        /*01a4*/ 	.byte	0x04, 0x10
        /*01a6*/ 	.short	(.L_41 - .L_40)
.L_40:
        /*01a8*/ 	.word	0x00000100
        /*01ac*/ 	.word	0x00000001
        /*01b0*/ 	.word	0x00000001


	//----- nvinfo : EIATTR_CRS_STACK_SIZE
	.align		4
.L_41:
        /*01b4*/ 	.byte	0x04, 0x1e
        /*01b6*/ 	.short	(.L_43 - .L_42)
.L_42:
        /*01b8*/ 	.word	0x00000000


	//----- nvinfo : EIATTR_CBANK_PARAM_SIZE
	.align		4
.L_43:
        /*01bc*/ 	.byte	0x03, 0x19
        /*01be*/ 	.short	0x0050


	//----- nvinfo : EIATTR_PARAM_CBANK
	.align		4
        /*01c0*/ 	.byte	0x04, 0x0a
        /*01c2*/ 	.short	(.L_45 - .L_44)
	.align		4
.L_44:
        /*01c4*/ 	.word	index@(.nv.constant0.gluon_wgmma)
        /*01c8*/ 	.short	0x0210
        /*01ca*/ 	.short	0x0050


	//----- nvinfo : EIATTR_SW_WAR
	.align		4
.L_45:
        /*01cc*/ 	.byte	0x04, 0x36
        /*01ce*/ 	.short	(.L_47 - .L_46)
.L_46:
        /*01d0*/ 	.word	0x00000008
.L_47:


//--------------------- .nv.callgraph             --------------------------
	.section	.nv.callgraph,"",@"SHT_CUDA_CALLGRAPH"
	.align	4
	.sectionentsize	8
	.align		4
        /*0000*/ 	.word	0x00000000
	.align		4
        /*0004*/ 	.word	0xffffffff
	.align		4
        /*0008*/ 	.word	0x00000000
	.align		4
        /*000c*/ 	.word	0xfffffffe
	.align		4
        /*0010*/ 	.word	0x00000000
	.align		4
        /*0014*/ 	.word	0xfffffffd
	.align		4
        /*0018*/ 	.word	0x00000000
	.align		4
        /*001c*/ 	.word	0xfffffffc


//--------------------- .text.gluon_wgmma         --------------------------
	.section	.text.gluon_wgmma,"ax",@progbits
	.align	128
        .global         gluon_wgmma
        .type           gluon_wgmma,@function
        .size           gluon_wgmma,(.L_x_53 - gluon_wgmma)
        .other          gluon_wgmma,@"STO_CUDA_ENTRY STV_DEFAULT"
gluon_wgmma:
.text.gluon_wgmma:
[----:B------:R-:W-:Y:S01]  /*0000*/  LDC R1, c[0x0][0x28] ;  /* 0x00000a00ff017b82 */ /* 0x000fe20000000800 */
[----:B------:R-:W1:Y:S07]  /*0010*/  S2R R0, SR_TID.X ;  /* 0x0000000000007919 */ /* 0x000e6e0000002100 */
[----:B------:R-:W2:Y:S01]  /*0020*/  S2UR UR4, SR_CgaCtaId ;  /* 0x00000000000479c3 */ /* 0x000ea20000008800 */
[----:B------:R-:W-:Y:S01]  /*0030*/  UMOV UR20, 0x400 ;  /* 0x0000040000147882 */ /* 0x000fe20000000000 */
[----:B------:R-:W-:Y:S01]  /*0040*/  ULDC UR6, c[0x0][0xc] ;  /* 0x0000030000067ab9 */ /* 0x000fe20000000800 */
[----:B------:R-:W-:Y:S01]  /*0050*/  ULDC.64 UR32, c[0x0][0x250] ;  /* 0x0000940000207ab9 */ /* 0x000fe20000000a00 */
[----:B------:R-:W-:Y:S04]  /*0060*/  BSSY B0, `(.L_x_0) ;  /* 0x000001e000007945 */ /* 0x000fe80003800000 */
[----:B------:R-:W3:Y:S08]  /*0070*/  LDC R11, c[0x0][0x230] ;  /* 0x00008c00ff0b7b82 */ /* 0x000ef00000000800 */
[----:B------:R-:W-:Y:S08]  /*0080*/  S2UR UR23, SR_CTAID.Y ;  /* 0x00000000001779c3 */ /* 0x000ff00000002600 */
[----:B------:R-:W4:Y:S01]  /*0090*/  S2UR UR5, SR_CTAID.Z ;  /* 0x00000000000579c3 */ /* 0x000f220000002700 */
[----:B--2---:R-:W-:-:S03]  /*00a0*/  ULEA UR20, UR4, UR20, 0x18 ;  /* 0x0000001404147291 */ /* 0x004fc6000f8ec03f */
[----:B------:R-:W-:Y:S01]  /*00b0*/  ULDC UR4, c[0x0][0x10] ;  /* 0x0000040000047ab9 */ /* 0x000fe20000000800 */
[----:B-1----:R-:W-:-:S03]  /*00c0*/  LOP3.LUT R2, R0, 0xff, RZ, 0xc0, !PT ;  /* 0x000000ff00027812 */ /* 0x002fc600078ec0ff */
[----:B------:R-:W1:Y:S01]  /*00d0*/  S2UR UR34, SR_CTAID.X ;  /* 0x00000000002279c3 */ /* 0x000e620000002500 */
[----:B---3--:R-:W-:Y:S01]  /*00e0*/  VIADD R8, R11, 0xffffffff ;  /* 0xffffffff0b087836 */ /* 0x008fe20000000000 */
[C---:B------:R-:W-:Y:S02]  /*00f0*/  ISETP.GE.U32.AND P0, PT, R2.reuse, 0x20, PT ;  /* 0x000000200200780c */ /* 0x040fe40003f06070 */
[C---:B------:R-:W-:Y:S02]  /*0100*/  ISETP.NE.U32.AND P2, PT, R2.reuse, RZ, PT ;  /* 0x000000ff0200720c */ /* 0x040fe40003f45070 */
[----:B------:R-:W-:Y:S02]  /*0110*/  LEA R4, R2, UR20, 0x2 ;  /* 0x0000001402047c11 */ /* 0x000fe4000f8e10ff */
[----:B------:R-:W2:Y:S07]  /*0120*/  LDC R3, c[0x0][0x228] ;  /* 0x00008a00ff037b82 */ /* 0x000eae0000000800 */
[----:B------:R3:W-:Y:S01]  /*0130*/  @!P0 STS [R4], RZ ;  /* 0x000000ff04008388 */ /* 0x0007e20000000800 */
[----:B------:R-:W-:-:S03]  /*0140*/  NOP ;  /* 0x0000000000007918 */ /* 0x000fc60000000000 */
[----:B------:R3:W-:Y:S01]  /*0150*/  @!P2 STS [UR20+0x20], R8 ;  /* 0x00002008ff00a988 */ /* 0x0007e20008000814 */
[----:B----4-:R-:W-:-:S04]  /*0160*/  UIMAD UR4, UR5, UR4, UR23 ;  /* 0x00000004050472a4 */ /* 0x010fc8000f8e0217 */
[----:B-1----:R-:W-:-:S04]  /*0170*/  UIMAD UR4, UR4, UR6, UR34 ;  /* 0x00000006040472a4 */ /* 0x002fc8000f8e0222 */
[----:B------:R-:W-:Y:S01]  /*0180*/  UIMAD UR5, UR4, 0x180, URZ ;  /* 0x00000180040578a4 */ /* 0x000fe2000f8e023f */
[----:B--2---:R-:W-:Y:S02]  /*0190*/  VIADD R3, R3, 0xffffffff ;  /* 0xffffffff03037836 */ /* 0x004fe40000000000 */
[----:B------:R-:W-:Y:S01]  /*01a0*/  UMOV UR4, URZ ;  /* 0x0000003f00047c82 */ /* 0x000fe20008000000 */
[----:B------:R-:W-:-:S04]  /*01b0*/  UIADD3 UR28, UP0, UR5, UR32, URZ ;  /* 0x00000020051c7290 */ /* 0x000fc8000ff1e03f */
[----:B------:R-:W-:Y:S01]  /*01c0*/  ULEA.HI.X.SX32 UR29, UR5, UR33, 0x1, UP0 ;  /* 0x00000021051d7291 */ /* 0x000fe200080f0e3f */
[----:B---3--:R-:W-:Y:S11]  /*01d0*/  @P2 BRA `(.L_x_1) ;  /* 0x0000000000182947 */ /* 0x008ff60003800000 */
[----:B------:R-:W1:Y:S01]  /*01e0*/  LDS R5, [UR20+0x8] ;  /* 0x00000814ff057984 */ /* 0x000e620008000800 */
[----:B------:R-:W2:Y:S01]  /*01f0*/  LDC.64 R12, c[0x0][0x210] ;  /* 0x00008400ff0c7b82 */ /* 0x000ea20000000a00 */
[----:B------:R-:W-:Y:S02]  /*0200*/  IMAD.MOV.U32 R6, RZ, RZ, 0x70 ;  /* 0x00000070ff067424 */ /* 0x000fe400078e00ff */
[----:B--2---:R2:W-:Y:S03]  /*0210*/  STS.64 [UR20], R12 ;  /* 0x0000000cff007988 */ /* 0x0045e60008000a14 */
[----:B-1----:R-:W-:-:S05]  /*0220*/  LOP3.LUT R5, R5, 0x10, R6, 0xd8, !PT ;  /* 0x0000001005057812 */ /* 0x002fca00078ed806 */
[----:B------:R2:W-:Y:S02]  /*0230*/  STS [UR20+0x8], R5 ;  /* 0x00000805ff007988 */ /* 0x0005e40008000814 */
.L_x_1:
[----:B------:R-:W-:Y:S05]  /*0240*/  BSYNC B0 ;  /* 0x0000000000007941 */ /* 0x000fea0003800000 */
.L_x_0:
[----:B------:R-:W-:Y:S04]  /*0250*/  BSSY B0, `(.L_x_2) ;  /* 0x000000a000007945 */ /* 0x000fe80003800000 */
[----:B------:R-:W-:Y:S05]  /*0260*/  @P2 BRA `(.L_x_3) ;  /* 0x0000000000202947 */ /* 0x000fea0003800000 */
[----:B--2---:R-:W1:Y:S01]  /*0270*/  LDS R5, [UR20+0x34] ;  /* 0x00003414ff057984 */ /* 0x004e620008000800 */
[----:B------:R-:W-:Y:S02]  /*0280*/  IMAD.MOV.U32 R6, RZ, RZ, 0x7f000000 ;  /* 0x7f000000ff067424 */ /* 0x000fe400078e00ff */
[----:B------:R-:W-:Y:S01]  /*0290*/  @!P2 IMAD.MOV.U32 R7, RZ, RZ, 0xff ;  /* 0x000000ffff07a424 */ /* 0x000fe200078e00ff */
[----:B------:R-:W2:Y:S02]  /*02a0*/  @!P2 LDS R10, [UR20+0x38] ;  /* 0x00003814ff0aa984 */ /* 0x000ea40008000800 */
[----:B-1----:R-:W-:Y:S02]  /*02b0*/  LOP3.LUT R5, R5, 0xff000000, R6, 0xb8, !PT ;  /* 0xff00000005057812 */ /* 0x002fe400078eb806 */
[----:B--2---:R-:W-:-:S03]  /*02c0*/  @!P2 LOP3.LUT R6, R10, 0xff, R7, 0xb8, !PT ;  /* 0x000000ff0a06a812 */ /* 0x004fc600078eb807 */
[----:B------:R1:W-:Y:S04]  /*02d0*/  STS [UR20+0x34], R5 ;  /* 0x00003405ff007988 */ /* 0x0003e80008000814 */
[----:B------:R1:W-:Y:S02]  /*02e0*/  @!P2 STS [UR20+0x38], R6 ;  /* 0x00003806ff00a988 */ /* 0x0003e40008000814 */
.L_x_3:
[----:B------:R-:W-:Y:S05]  /*02f0*/  BSYNC B0 ;  /* 0x0000000000007941 */ /* 0x000fea0003800000 */
.L_x_2:
[----:B------:R-:W-:Y:S04]  /*0300*/  BSSY B0, `(.L_x_4) ;  /* 0x000000a000007945 */ /* 0x000fe80003800000 */
[----:B------:R-:W-:Y:S05]  /*0310*/  @P2 BRA `(.L_x_5) ;  /* 0x0000000000202947 */ /* 0x000fea0003800000 */
[----:B-12---:R-:W1:Y:S01]  /*0320*/  LDS R5, [UR20+0x1c] ;  /* 0x00001c14ff057984 */ /* 0x006e620008000800 */
[----:B------:R-:W2:Y:S03]  /*0330*/  LDC.64 R6, c[0x0][0x238] ;  /* 0x00008e00ff067b82 */ /* 0x000ea60000000a00 */
[----:B------:R3:W-:Y:S01]  /*0340*/  STS [UR20+0x24], R3 ;  /* 0x00002403ff007988 */ /* 0x0007e20008000814 */
[--C-:B--2---:R-:W-:Y:S02]  /*0350*/  SHF.R.U32.HI R10, RZ, 0x4, R7.reuse ;  /* 0x00000004ff0a7819 */ /* 0x104fe40000011607 */
[----:B------:R-:W-:-:S05]  /*0360*/  SHF.R.U64 R6, R6, 0x4, R7 ;  /* 0x0000000406067819 */ /* 0x000fca0000001207 */
[----:B------:R3:W-:Y:S01]  /*0370*/  STS [UR20+0xc], R6 ;  /* 0x00000c06ff007988 */ /* 0x0007e20008000814 */
[----:B-1----:R-:W-:-:S05]  /*0380*/  LOP3.LUT R5, R5, 0xf, R10, 0xb8, !PT ;  /* 0x0000000f05057812 */ /* 0x002fca00078eb80a */
[----:B------:R3:W-:Y:S02]  /*0390*/  STS [UR20+0x1c], R5 ;  /* 0x00001c05ff007988 */ /* 0x0007e40008000814 */
.L_x_5:
[----:B------:R-:W-:Y:S05]  /*03a0*/  BSYNC B0 ;  /* 0x0000000000007941 */ /* 0x000fea0003800000 */
.L_x_4:
[----:B------:R-:W-:Y:S04]  /*03b0*/  BSSY B1, `(.L_x_6) ;  /* 0x000001d000017945 */ /* 0x000fe80003800000 */
[----:B------:R-:W-:Y:S04]  /*03c0*/  BSSY B0, `(.L_x_7) ;  /* 0x0000018000007945 */ /* 0x000fe80003800000 */
[----:B------:R-:W-:Y:S05]  /*03d0*/  @P2 BRA `(.L_x_8) ;  /* 0x00000000001c2947 */ /* 0x000fea0003800000 */
[----:B-123--:R-:W1:Y:S02]  /*03e0*/  LDS R5, [UR20+0x34] ;  /* 0x00003414ff057984 */ /* 0x00ee640008000800 */
[----:B-1----:R-:W-:-:S05]  /*03f0*/  LOP3.LUT R5, R5, 0x7, RZ, 0xb8, !PT ;  /* 0x0000000705057812 */ /* 0x002fca00078eb8ff */
[----:B------:R1:W-:Y:S01]  /*0400*/  STS [UR20+0x34], R5 ;  /* 0x00003405ff007988 */ /* 0x0003e20008000814 */
[----:B------:R-:W-:Y:S05]  /*0410*/  @P2 BRA `(.L_x_9) ;  /* 0x00000000001c2947 */ /* 0x000fea0003800000 */
[----:B-1----:R-:W1:Y:S02]  /*0420*/  LDS R5, [UR20+0x34] ;  /* 0x00003414ff057984 */ /* 0x002e640008000800 */
[----:B-1----:R-:W-:-:S05]  /*0430*/  LOP3.LUT R5, R5, 0x38, RZ, 0xb8, !PT ;  /* 0x0000003805057812 */ /* 0x002fca00078eb8ff */
[----:B------:R4:W-:Y:S02]  /*0440*/  STS [UR20+0x34], R5 ;  /* 0x00003405ff007988 */ /* 0x0009e40008000814 */
.L_x_8:
[----:B------:R-:W-:Y:S05]  /*0450*/  @P2 BRA `(.L_x_10) ;  /* 0x00000000001c2947 */ /* 0x000fea0003800000 */
[----:B-1234-:R-:W1:Y:S02]  /*0460*/  LDS R5, [UR20+0x8] ;  /* 0x00000814ff057984 */ /* 0x01ee640008000800 */
[----:B-1----:R-:W-:-:S05]  /*0470*/  LOP3.LUT R5, R5, 0x780, RZ, 0xb8, !PT ;  /* 0x0000078005057812 */ /* 0x002fca00078eb8ff */
[----:B------:R2:W-:Y:S02]  /*0480*/  STS [UR20+0x8], R5 ;  /* 0x00000805ff007988 */ /* 0x0005e40008000814 */
.L_x_9:
[----:B------:R-:W-:Y:S05]  /*0490*/  @P2 BRA `(.L_x_11) ;  /* 0x0000000000282947 */ /* 0x000fea0003800000 */
[----:B-12---:R-:W1:Y:S02]  /*04a0*/  LDS R5, [UR20+0x8] ;  /* 0x00000814ff057984 */ /* 0x006e640008000800 */
[----:B-1----:R-:W-:-:S05]  /*04b0*/  LOP3.LUT R5, R5, 0x1800, RZ, 0xb8, !PT ;  /* 0x0000180005057812 */ /* 0x002fca00078eb8ff */
[----:B------:R5:W-:Y:S02]  /*04c0*/  STS [UR20+0x8], R5 ;  /* 0x00000805ff007988 */ /* 0x000be40008000814 */
.L_x_10:
[----:B------:R-:W-:Y:S05]  /*04d0*/  @P2 BREAK B0 ;  /* 0x0000000000002942 */ /* 0x000fea0003800000 */
[----:B------:R-:W-:Y:S05]  /*04e0*/  @P2 BRA `(.L_x_12) ;  /* 0x0000000000242947 */ /* 0x000fea0003800000 */
[----:B-1-3--:R-:W1:Y:S01]  /*04f0*/  LDS R6, [UR20+0x8] ;  /* 0x00000814ff067984 */ /* 0x00ae620008000800 */
[----:B--2-45:R-:W-:-:S05]  /*0500*/  IMAD.MOV.U32 R5, RZ, RZ, 0x6000 ;  /* 0x00006000ff057424 */ /* 0x034fca00078e00ff */
[----:B-1----:R-:W-:-:S04]  /*0510*/  LOP3.LUT R5, R6, 0x6000, R5, 0xd8, !PT ;  /* 0x0000600006057812 */ /* 0x002fc800078ed805 */
[----:B------:R-:W-:-:S05]  /*0520*/  LOP3.LUT R5, R5, 0x400000, RZ, 0xb8, !PT ;  /* 0x0040000005057812 */ /* 0x000fca00078eb8ff */
[----:B------:R3:W-:Y:S02]  /*0530*/  STS [UR20+0x8], R5 ;  /* 0x00000805ff007988 */ /* 0x0007e40008000814 */
.L_x_11:
[----:B------:R-:W-:Y:S05]  /*0540*/  BSYNC B0 ;  /* 0x0000000000007941 */ /* 0x000fea0003800000 */
.L_x_7:
[----:B-123--:R-:W1:Y:S02]  /*0550*/  @!P2 LDS R5, [UR20+0x8] ;  /* 0x00000814ff05a984 */ /* 0x00ee640008000800 */
[----:B-1----:R-:W-:-:S05]  /*0560*/  @!P2 LOP3.LUT R5, R5, 0x8000, RZ, 0xb8, !PT ;  /* 0x000080000505a812 */ /* 0x002fca00078eb8ff */
[----:B------:R1:W-:Y:S02]  /*0570*/  @!P2 STS [UR20+0x8], R5 ;  /* 0x00000805ff00a988 */ /* 0x0003e40008000814 */
.L_x_12:
[----:B------:R-:W-:Y:S05]  /*0580*/  BSYNC B1 ;  /* 0x0000000000017941 */ /* 0x000fea0003800000 */
.L_x_6:
[----:B------:R-:W-:Y:S05]  /*0590*/  WARPSYNC.ALL ;  /* 0x0000000000007948 */ /* 0x000fea0003800000 */
[----:B------:R-:W-:Y:S05]  /*05a0*/  @P0 BRA `(.L_x_13) ;  /* 0x0000000000280947 */ /* 0x000fea0003800000 */
[----:B-12345:R-:W1:Y:S01]  /*05b0*/  S2R R5, SR_LANEID ;  /* 0x0000000000057919 */ /* 0x03ee620000000000 */
[----:B------:R-:W-:Y:S05]  /*05c0*/  WARPSYNC.ALL ;  /* 0x0000000000007948 */ /* 0x000fea0003800000 */
[----:B-1----:R-:W-:-:S05]  /*05d0*/  IMAD.SHL.U32 R5, R5, 0x4, RZ ;  /* 0x0000000405057824 */ /* 0x002fca00078e00ff */
[----:B------:R-:W1:Y:S01]  /*05e0*/  LDS R9, [R5+UR20] ;  /* 0x0000001405097984 */ /* 0x000e620008000800 */
[----:B------:R-:W-:-:S05]  /*05f0*/  IADD3 R6, P1, R5, UR28, RZ ;  /* 0x0000001c05067c10 */ /* 0x000fca000ff3e0ff */
[----:B------:R-:W-:-:S05]  /*0600*/  IMAD.X R7, RZ, RZ, UR29, P1 ;  /* 0x0000001dff077e24 */ /* 0x000fca00088e06ff */
[----:B-1----:R1:W2:Y:S01]  /*0610*/  ATOMG.E.EXCH.STRONG.GPU PT, RZ, [R6], R9 ;  /* 0x0000000906ff73a8 */ /* 0x0022a200041ee100 */
[----:B------:R-:W-:-:S04]  /*0620*/  DEPBAR {5,4,3,2,1,0} ;  /* 0x0000003f0000791a */ /* 0x000fc80000000000 */
[----:B------:R1:W-:Y:S01]  /*0630*/  UTMACCTL.IV [UR28] ;  /* 0x000000001c0079b9 */ /* 0x0003e20008000000 */
[----:B------:R-:W-:Y:S01]  /*0640*/  NOP ;  /* 0x0000000000007918 */ /* 0x000fe20000000000 */
.L_x_13:
[----:B------:R-:W-:Y:S05]  /*0650*/  @P0 BRA `(.L_x_14) ;  /* 0x00000000000c0947 */ /* 0x000fea0003800000 */
[----:B------:R0:W-:Y:S01]  /*0660*/  UTMACMDFLUSH ;  /* 0x00000000000079b7 */ /* 0x0001e20000000000 */
[----:B------:R-:W-:Y:S05]  /*0670*/  @P0 BRA `(.L_x_14) ;  /* 0x0000000000040947 */ /* 0x000fea0003800000 */
[----:B------:R-:W-:-:S04]  /*0680*/  DEPBAR.LE SB0, 0x0 ;  /* 0x000080000000791a */ /* 0x000fc80000000000 */
.L_x_14:
[----:B------:R-:W-:Y:S05]  /*0690*/  WARPSYNC.ALL ;  /* 0x0000000000007948 */ /* 0x000fea0003800000 */
[----:B--2---:R-:W-:Y:S06]  /*06a0*/  BAR.SYNC.DEFER_BLOCKING 0x0 ;  /* 0x0000000000007b1d */ /* 0x004fec0000010000 */
[----:B------:R-:W-:Y:S02]  /*06b0*/  BSSY B1, `(.L_x_15) ;  /* 0x000000b000017945 */ /* 0x000fe40003800000 */
[----:B------:R-:W-:Y:S06]  /*06c0*/  BAR.SYNC.DEFER_BLOCKING 0x0 ;  /* 0x0000000000007b1d */ /* 0x000fec0000010000 */
[----:B------:R2:W-:Y:S01]  /*06d0*/  @!P0 STS [R4], RZ ;  /* 0x000000ff04008388 */ /* 0x0005e20000000800 */
[----:B------:R-:W-:Y:S01]  /*06e0*/  NOP ;  /* 0x0000000000007918 */ /* 0x000fe20000000000 */
[----:B------:R-:W-:Y:S05]  /*06f0*/  @P2 BRA `(.L_x_16) ;  /* 0x0000000000182947 */ /* 0x000fea0003800000 */
[----:B-1-345:R-:W1:Y:S01]  /*0700*/  LDS R5, [UR20+0x8] ;  /* 0x00000814ff057984 */ /* 0x03ae620008000800 */
[----:B------:R-:W3:Y:S01]  /*0710*/  LDC.64 R12, c[0x0][0x218] ;  /* 0x00008600ff0c7b82 */ /* 0x000ee20000000a00 */
[----:B------:R-:W-:Y:S02]  /*0720*/  IMAD.MOV.U32 R6, RZ, RZ, 0x70 ;  /* 0x00000070ff067424 */ /* 0x000fe400078e00ff */
[----:B---3--:R3:W-:Y:S03]  /*0730*/  STS.64 [UR20], R12 ;  /* 0x0000000cff007988 */ /* 0x0087e60008000a14 */
[----:B-1----:R-:W-:-:S05]  /*0740*/  LOP3.LUT R5, R5, 0x10, R6, 0xd8, !PT ;  /* 0x0000001005057812 */ /* 0x002fca00078ed806 */
[----:B------:R3:W-:Y:S02]  /*0750*/  STS [UR20+0x8], R5 ;  /* 0x00000805ff007988 */ /* 0x0007e40008000814 */
.L_x_16:
[----:B-1----:R-:W-:Y:S05]  /*0760*/  BSYNC B1 ;  /* 0x0000000000017941 */ /* 0x002fea0003800000 */
.L_x_15:
[----:B------:R-:W-:Y:S04]  /*0770*/  BSSY B2, `(.L_x_17) ;  /* 0x000000f000027945 */ /* 0x000fe80003800000 */
[----:B------:R-:W-:Y:S04]  /*0780*/  BSSY B1, `(.L_x_18) ;  /* 0x000000c000017945 */ /* 0x000fe80003800000 */
[----:B------:R-:W-:Y:S05]  /*0790*/  @P2 BRA `(.L_x_19) ;  /* 0x0000000000282947 */ /* 0x000fea0003800000 */
[----:B---345:R-:W1:Y:S01]  /*07a0*/  LDS R5, [UR20+0x34] ;  /* 0x00003414ff057984 */ /* 0x038e620008000800 */
[----:B------:R-:W-:Y:S01]  /*07b0*/  IMAD.MOV.U32 R6, RZ, RZ, 0x7f000000 ;  /* 0x7f000000ff067424 */ /* 0x000fe200078e00ff */
[----:B------:R-:W-:Y:S05]  /*07c0*/  @P2 BREAK B1 ;  /* 0x0000000000012942 */ /* 0x000fea0003800000 */
[----:B-1----:R-:W-:-:S05]  /*07d0*/  LOP3.LUT R5, R5, 0xff000000, R6, 0xb8, !PT ;  /* 0xff00000005057812 */ /* 0x002fca00078eb806 */
[----:B------:R1:W-:Y:S01]  /*07e0*/  STS [UR20+0x34], R5 ;  /* 0x00003405ff007988 */ /* 0x0003e20008000814 */
[----:B------:R-:W-:Y:S05]  /*07f0*/  @P2 BRA `(.L_x_20) ;  /* 0x0000000000182947 */ /* 0x000fea0003800000 */
[----:B------:R-:W3:Y:S01]  /*0800*/  LDS R6, [UR20+0x38] ;  /* 0x00003814ff067984 */ /* 0x000ee20008000800 */
[----:B-1----:R-:W-:-:S05]  /*0810*/  IMAD.MOV.U32 R5, RZ, RZ, 0x3f ;  /* 0x0000003fff057424 */ /* 0x002fca00078e00ff */
[----:B---3--:R-:W-:-:S05]  /*0820*/  LOP3.LUT R5, R6, 0xff, R5, 0xb8, !PT ;  /* 0x000000ff06057812 */ /* 0x008fca00078eb805 */
[----:B------:R1:W-:Y:S02]  /*0830*/  STS [UR20+0x38], R5 ;  /* 0x00003805ff007988 */ /* 0x0003e40008000814 */
.L_x_19:
[----:B------:R-:W-:Y:S05]  /*0840*/  BSYNC B1 ;  /* 0x0000000000017941 */ /* 0x000fea0003800000 */
.L_x_18:
[----:B------:R1:W-:Y:S02]  /*0850*/  @!P2 STS [UR20+0x20], R8 ;  /* 0x00002008ff00a988 */ /* 0x0003e40008000814 */
.L_x_20:
[----:B------:R-:W-:Y:S05]  /*0860*/  BSYNC B2 ;  /* 0x0000000000027941 */ /* 0x000fea0003800000 */
.L_x_17:
[----:B------:R-:W-:Y:S05]  /*0870*/  WARPSYNC.ALL ;  /* 0x0000000000007948 */ /* 0x000fea0003800000 */
[----:B-1-345:R-:W1:Y:S01]  /*0880*/  LDC R5, c[0x0][0x22c] ;  /* 0x00008b00ff057b82 */ /* 0x03ae620000000800 */
[----:B------:R-:W-:Y:S01]  /*0890*/  BSSY B2, `(.L_x_21) ;  /* 0x000000b000027945 */ /* 0x000fe20003800000 */
[----:B-1----:R-:W-:-:S03]  /*08a0*/  VIADD R5, R5, 0xffffffff ;  /* 0xffffffff05057836 */ /* 0x002fc60000000000 */
[----:B------:R-:W-:Y:S05]  /*08b0*/  @P2 BRA `(.L_x_22) ;  /* 0x0000000000202947 */ /* 0x000fea0003800000 */
[----:B------:R-:W1:Y:S01]  /*08c0*/  LDS R6, [UR20+0x1c] ;  /* 0x00001c14ff067984 */ /* 0x000e620008000800 */
[----:B------:R-:W3:Y:S03]  /*08d0*/  LDC.64 R12, c[0x0][0x240] ;  /* 0x00009000ff0c7b82 */ /* 0x000ee60000000a00 */
[----:B------:R4:W-:Y:S01]  /*08e0*/  STS [UR20+0x24], R5 ;  /* 0x00002405ff007988 */ /* 0x0009e20008000814 */
[--C-:B---3--:R-:W-:Y:S02]  /*08f0*/  SHF.R.U32.HI R9, RZ, 0x4, R13.reuse ;  /* 0x00000004ff097819 */ /* 0x108fe4000001160d */
[----:B------:R-:W-:-:S05]  /*0900*/  SHF.R.U64 R7, R12, 0x4, R13 ;  /* 0x000000040c077819 */ /* 0x000fca000000120d */
[----:B------:R4:W-:Y:S01]  /*0910*/  STS [UR20+0xc], R7 ;  /* 0x00000c07ff007988 */ /* 0x0009e20008000814 */
[----:B-1----:R-:W-:-:S05]  /*0920*/  LOP3.LUT R6, R6, 0xf, R9, 0xb8, !PT ;  /* 0x0000000f06067812 */ /* 0x002fca00078eb809 */
[----:B------:R4:W-:Y:S02]  /*0930*/  STS [UR20+0x1c], R6 ;  /* 0x00001c06ff007988 */ /* 0x0009e40008000814 */
.L_x_22:
[----:B------:R-:W-:Y:S05]  /*0940*/  BSYNC B2 ;  /* 0x0000000000027941 */ /* 0x000fea0003800000 */
.L_x_21:
[----:B------:R-:W-:Y:S04]  /*0950*/  BSSY B3, `(.L_x_23) ;  /* 0x000001d000037945 */ /* 0x000fe80003800000 */
[----:B------:R-:W-:Y:S04]  /*0960*/  BSSY B2, `(.L_x_24) ;  /* 0x0000018000027945 */ /* 0x000fe80003800000 */
[----:B------:R-:W-:Y:S05]  /*0970*/  @P2 BRA `(.L_x_25) ;  /* 0x00000000001c2947 */ /* 0x000fea0003800000 */
[----:B----4-:R-:W1:Y:S02]  /*0980*/  LDS R6, [UR20+0x34] ;  /* 0x00003414ff067984 */ /* 0x010e640008000800 */
[----:B-1----:R-:W-:-:S05]  /*0990*/  LOP3.LUT R6, R6, 0x7, RZ, 0xb8, !PT ;  /* 0x0000000706067812 */ /* 0x002fca00078eb8ff */
[----:B------:R1:W-:Y:S01]  /*09a0*/  STS [UR20+0x34], R6 ;  /* 0x00003406ff007988 */ /* 0x0003e20008000814 */
[----:B------:R-:W-:Y:S05]  /*09b0*/  @P2 BRA `(.L_x_26) ;  /* 0x00000000001c2947 */ /* 0x000fea0003800000 */
[----:B-1----:R-:W1:Y:S02]  /*09c0*/  LDS R6, [UR20+0x34] ;  /* 0x00003414ff067984 */ /* 0x002e640008000800 */
[----:B-1----:R-:W-:-:S05]  /*09d0*/  LOP3.LUT R6, R6, 0x38, RZ, 0xb8, !PT ;  /* 0x0000003806067812 */ /* 0x002fca00078eb8ff */
[----:B------:R1:W-:Y:S02]  /*09e0*/  STS [UR20+0x34], R6 ;  /* 0x00003406ff007988 */ /* 0x0003e40008000814 */
.L_x_25:
[----:B------:R-:W-:Y:S05]  /*09f0*/  @P2 BRA `(.L_x_27) ;  /* 0x00000000001c2947 */ /* 0x000fea0003800000 */
[----:B-1--4-:R-:W1:Y:S02]  /*0a00*/  LDS R6, [UR20+0x8] ;  /* 0x00000814ff067984 */ /* 0x012e640008000800 */
[----:B-1----:R-:W-:-:S05]  /*0a10*/  LOP3.LUT R6, R6, 0x780, RZ, 0xb8, !PT ;  /* 0x0000078006067812 */ /* 0x002fca00078eb8ff */
[----:B------:R3:W-:Y:S02]  /*0a20*/  STS [UR20+0x8], R6 ;  /* 0x00000806ff007988 */ /* 0x0007e40008000814 */
.L_x_26:
[----:B------:R-:W-:Y:S05]  /*0a30*/  @P2 BRA `(.L_x_28) ;  /* 0x0000000000282947 */ /* 0x000fea0003800000 */
[----:B-1-3--:R-:W1:Y:S02]  /*0a40*/  LDS R6, [UR20+0x8] ;  /* 0x00000814ff067984 */ /* 0x00ae640008000800 */
[----:B-1----:R-:W-:-:S05]  /*0a50*/  LOP3.LUT R6, R6, 0x1800, RZ, 0xb8, !PT ;  /* 0x0000180006067812 */ /* 0x002fca00078eb8ff */
[----:B------:R3:W-:Y:S02]  /*0a60*/  STS [UR20+0x8], R6 ;  /* 0x00000806ff007988 */ /* 0x0007e40008000814 */
.L_x_27:
[----:B------:R-:W-:Y:S05]  /*0a70*/  @P2 BREAK B2 ;  /* 0x0000000000022942 */ /* 0x000fea0003800000 */
[----:B------:R-:W-:Y:S05]  /*0a80*/  @P2 BRA `(.L_x_29) ;  /* 0x0000000000242947 */ /* 0x000fea0003800000 */
[----:B-1-34-:R-:W1:Y:S01]  /*0a90*/  LDS R6, [UR20+0x8] ;  /* 0x00000814ff067984 */ /* 0x01ae620008000800 */
[----:B------:R-:W-:-:S05]  /*0aa0*/  IMAD.MOV.U32 R7, RZ, RZ, 0x6000 ;  /* 0x00006000ff077424 */ /* 0x000fca00078e00ff */
[----:B-1----:R-:W-:-:S04]  /*0ab0*/  LOP3.LUT R6, R6, 0x6000, R7, 0xd8, !PT ;  /* 0x0000600006067812 */ /* 0x002fc800078ed807 */
[----:B------:R-:W-:-:S05]  /*0ac0*/  LOP3.LUT R6, R6, 0x400000, RZ, 0xb8, !PT ;  /* 0x0040000006067812 */ /* 0x000fca00078eb8ff */
[----:B------:R4:W-:Y:S02]  /*0ad0*/  STS [UR20+0x8], R6 ;  /* 0x00000806ff007988 */ /* 0x0009e40008000814 */
.L_x_28:
[----:B------:R-:W-:Y:S05]  /*0ae0*/  BSYNC B2 ;  /* 0x0000000000027941 */ /* 0x000fea0003800000 */
.L_x_24:
[----:B-1-34-:R-:W1:Y:S02]  /*0af0*/  @!P2 LDS R6, [UR20+0x8] ;  /* 0x00000814ff06a984 */ /* 0x01ae640008000800 */
[----:B-1----:R-:W-:-:S05]  /*0b00*/  @!P2 LOP3.LUT R6, R6, 0x8000, RZ, 0xb8, !PT ;  /* 0x000080000606a812 */ /* 0x002fca00078eb8ff */
[----:B------:R5:W-:Y:S02]  /*0b10*/  @!P2 STS [UR20+0x8], R6 ;  /* 0x00000806ff00a988 */ /* 0x000be40008000814 */
.L_x_29:
[----:B------:R-:W-:Y:S05]  /*0b20*/  BSYNC B3 ;  /* 0x0000000000037941 */ /* 0x000fea0003800000 */
.L_x_23:
[----:B------:R-:W-:Y:S05]  /*0b30*/  WARPSYNC.ALL ;  /* 0x0000000000007948 */ /* 0x000fea0003800000 */
[----:B------:R-:W-:-:S04]  /*0b40*/  UIADD3 UR31, UR5, 0x80, URZ ;  /* 0x00000080051f7890 */ /* 0x000fc8000fffe03f */
[----:B------:R-:W-:-:S04]  /*0b50*/  UIADD3 UR30, UP0, UR31, UR32, URZ ;  /* 0x000000201f1e7290 */ /* 0x000fc8000ff1e03f */
[----:B------:R-:W-:Y:S01]  /*0b60*/  ULEA.HI.X.SX32 UR31, UR31, UR33, 0x1, UP0 ;  /* 0x000000211f1f7291 */ /* 0x000fe200080f0e3f */
[----:B------:R-:W-:Y:S11]  /*0b70*/  @P0 BRA `(.L_x_30) ;  /* 0x0000000000280947 */ /* 0x000ff60003800000 */
[----:B-1-345:R-:W1:Y:S01]  /*0b80*/  S2R R6, SR_LANEID ;  /* 0x0000000000067919 */ /* 0x03ae620000000000 */
[----:B------:R-:W-:Y:S05]  /*0b90*/  WARPSYNC.ALL ;  /* 0x0000000000007948 */ /* 0x000fea0003800000 */
[----:B-1----:R-:W-:-:S05]  /*0ba0*/  IMAD.SHL.U32 R8, R6, 0x4, RZ ;  /* 0x0000000406087824 */ /* 0x002fca00078e00ff */
[----:B------:R-:W1:Y:S01]  /*0bb0*/  LDS R9, [R8+UR20] ;  /* 0x0000001408097984 */ /* 0x000e620008000800 */
[----:B------:R-:W-:-:S05]  /*0bc0*/  IADD3 R6, P1, R8, UR30, RZ ;  /* 0x0000001e08067c10 */ /* 0x000fca000ff3e0ff */
[----:B------:R-:W-:-:S05]  /*0bd0*/  IMAD.X R7, RZ, RZ, UR31, P1 ;  /* 0x0000001fff077e24 */ /* 0x000fca00088e06ff */
[----:B-1----:R1:W3:Y:S01]  /*0be0*/  ATOMG.E.EXCH.STRONG.GPU PT, RZ, [R6], R9 ;  /* 0x0000000906ff73a8 */ /* 0x0022e200041ee100 */
[----:B------:R-:W-:-:S04]  /*0bf0*/  DEPBAR {5,4,3,2,1,0} ;  /* 0x0000003f0000791a */ /* 0x000fc80000000000 */
[----:B------:R1:W-:Y:S01]  /*0c00*/  UTMACCTL.IV [UR30] ;  /* 0x000000001e0079b9 */ /* 0x0003e20008000000 */
[----:B------:R-:W-:Y:S01]  /*0c10*/  NOP ;  /* 0x0000000000007918 */ /* 0x000fe20000000000 */
.L_x_30:
[----:B------:R-:W-:Y:S05]  /*0c20*/  @P0 BRA `(.L_x_31) ;  /* 0x00000000000c0947 */ /* 0x000fea0003800000 */
[----:B------:R0:W-:Y:S01]  /*0c30*/  UTMACMDFLUSH ;  /* 0x00000000000079b7 */ /* 0x0001e20000000000 */
[----:B------:R-:W-:Y:S05]  /*0c40*/  @P0 BRA `(.L_x_31) ;  /* 0x0000000000040947 */ /* 0x000fea0003800000 */
[----:B------:R-:W-:-:S04]  /*0c50*/  DEPBAR.LE SB0, 0x0 ;  /* 0x000080000000791a */ /* 0x000fc80000000000 */
.L_x_31:
[----:B------:R-:W-:Y:S05]  /*0c60*/  WARPSYNC.ALL ;  /* 0x0000000000007948 */ /* 0x000fea0003800000 */
[----:B---3--:R-:W-:Y:S06]  /*0c70*/  BAR.SYNC.DEFER_BLOCKING 0x0 ;  /* 0x0000000000007b1d */ /* 0x008fec0000010000 */
[----:B------:R-:W-:Y:S02]  /*0c80*/  BSSY B3, `(.L_x_32) ;  /* 0x000000b000037945 */ /* 0x000fe40003800000 */
[----:B------:R-:W-:Y:S06]  /*0c90*/  BAR.SYNC.DEFER_BLOCKING 0x0 ;  /* 0x0000000000007b1d */ /* 0x000fec0000010000 */
[----:B------:R3:W-:Y:S01]  /*0ca0*/  @!P0 STS [R4], RZ ;  /* 0x000000ff04008388 */ /* 0x0007e20000000800 */
[----:B------:R-:W-:Y:S01]  /*0cb0*/  NOP ;  /* 0x0000000000007918 */ /* 0x000fe20000000000 */
[----:B------:R-:W-:Y:S05]  /*0cc0*/  @P2 BRA `(.L_x_33) ;  /* 0x0000000000182947 */ /* 0x000fea0003800000 */
[----:B--23--:R-:W2:Y:S01]  /*0cd0*/  LDS R4, [UR20+0x8] ;  /* 0x00000814ff047984 */ /* 0x00cea20008000800 */
[----:B-1----:R-:W1:Y:S01]  /*0ce0*/  LDC.64 R8, c[0x0][0x220] ;  /* 0x00008800ff087b82 */ /* 0x002e620000000a00 */
[----:B----4-:R-:W-:Y:S02]  /*0cf0*/  IMAD.MOV.U32 R7, RZ, RZ, 0x70 ;  /* 0x00000070ff077424 */ /* 0x010fe400078e00ff */
[----:B-1----:R1:W-:Y:S03]  /*0d00*/  STS.64 [UR20], R8 ;  /* 0x00000008ff007988 */ /* 0x0023e60008000a14 */
[----:B--2---:R-:W-:-:S05]  /*0d10*/  LOP3.LUT R4, R4, 0x10, R7, 0xd8, !PT ;  /* 0x0000001004047812 */ /* 0x004fca00078ed807 */
[----:B------:R1:W-:Y:S02]  /*0d20*/  STS [UR20+0x8], R4 ;  /* 0x00000804ff007988 */ /* 0x0003e40008000814 */
.L_x_33:
[----:B-1----:R-:W-:Y:S05]  /*0d30*/  BSYNC B3 ;  /* 0x0000000000037941 */ /* 0x002fea0003800000 */
.L_x_32:
[----:B------:R-:W-:Y:S04]  /*0d40*/  BSSY B3, `(.L_x_34) ;  /* 0x0000033000037945 */ /* 0x000fe80003800000 */
[----:B------:R-:W-:Y:S04]  /*0d50*/  BSSY B4, `(.L_x_35) ;  /* 0x000002e000047945 */ /* 0x000fe80003800000 */
[----:B------:R-:W-:Y:S05]  /*0d60*/  @P2 BRA `(.L_x_36) ;  /* 0x0000000000242947 */ /* 0x000fea0003800000 */
[----:B--23--:R-:W1:Y:S01]  /*0d70*/  LDS R4, [UR20+0x34] ;  /* 0x00003414ff047984 */ /* 0x00ce620008000800 */
[----:B----4-:R-:W-:-:S05]  /*0d80*/  IMAD.MOV.U32 R7, RZ, RZ, 0x3f000000 ;  /* 0x3f000000ff077424 */ /* 0x010fca00078e00ff */
[----:B-1----:R-:W-:-:S05]  /*0d90*/  LOP3.LUT R4, R4, 0xff000000, R7, 0xb8, !PT ;  /* 0xff00000004047812 */ /* 0x002fca00078eb807 */
[----:B------:R1:W-:Y:S01]  /*0da0*/  STS [UR20+0x34], R4 ;  /* 0x00003404ff007988 */ /* 0x0003e20008000814 */
[----:B------:R-:W-:Y:S05]  /*0db0*/  @P2 BRA `(.L_x_37) ;  /* 0x0000000000182947 */ /* 0x000fea0003800000 */
[----:B-1----:R-:W1:Y:S01]  /*0dc0*/  LDS R4, [UR20+0x38] ;  /* 0x00003814ff047984 */ /* 0x002e620008000800 */
[----:B------:R-:W-:-:S05]  /*0dd0*/  IMAD.MOV.U32 R7, RZ, RZ, 0xff ;  /* 0x000000ffff077424 */ /* 0x000fca00078e00ff */
[----:B-1----:R-:W-:-:S05]  /*0de0*/  LOP3.LUT R4, R4, 0xff, R7, 0xb8, !PT ;  /* 0x000000ff04047812 */ /* 0x002fca00078eb807 */
[----:B------:R1:W-:Y:S02]  /*0df0*/  STS [UR20+0x38], R4 ;  /* 0x00003804ff007988 */ /* 0x0003e40008000814 */
.L_x_36:
[----:B------:R-:W-:Y:S05]  /*0e00*/  @P2 BRA `(.L_x_38) ;  /* 0x00000000000c2947 */ /* 0x000fea0003800000 */
[----:B------:R1:W-:Y:S02]  /*0e10*/  STS [UR20+0x20], R5 ;  /* 0x00002005ff007988 */ /* 0x0003e40008000814 */
.L_x_37:
[----:B------:R-:W-:Y:S05]  /*0e20*/  @P2 BRA `(.L_x_39) ;  /* 0x0000000000242947 */ /* 0x000fea0003800000 */
[----:B------:R1:W-:Y:S02]  /*0e30*/  STS [UR20+0x24], R3 ;  /* 0x00002403ff007988 */ /* 0x0003e40008000814 */
.L_x_38:
[----:B------:R-:W-:Y:S05]  /*0e40*/  @P2 BRA `(.L_x_40) ;  /* 0x00000000002c2947 */ /* 0x000fea0003800000 */
[----:B-1----:R-:W1:Y:S01]  /*0e50*/  LDS R3, [UR20+0x1c] ;  /* 0x00001c14ff037984 */ /* 0x002e620008000800 */
[----:B--234-:R-:W5:Y:S02]  /*0e60*/  LDC.64 R4, c[0x0][0x248] ;  /* 0x00009200ff047b82 */ /* 0x01cf640000000a00 */
[--C-:B-----5:R-:W-:Y:S02]  /*0e70*/  SHF.R.U32.HI R6, RZ, 0x4, R5.reuse ;  /* 0x00000004ff067819 */ /* 0x120fe40000011605 */
[----:B------:R-:W-:-:S05]  /*0e80*/  SHF.R.U64 R4, R4, 0x4, R5 ;  /* 0x0000000404047819 */ /* 0x000fca0000001205 */
[----:B------:R2:W-:Y:S01]  /*0e90*/  STS [UR20+0xc], R4 ;  /* 0x00000c04ff007988 */ /* 0x0005e20008000814 */
[----:B-1----:R-:W-:-:S05]  /*0ea0*/  LOP3.LUT R3, R3, 0xf, R6, 0xb8, !PT ;  /* 0x0000000f03037812 */ /* 0x002fca00078eb806 */
[----:B------:R2:W-:Y:S02]  /*0eb0*/  STS [UR20+0x1c], R3 ;  /* 0x00001c03ff007988 */ /* 0x0005e40008000814 */
.L_x_39:
[----:B------:R-:W-:Y:S05]  /*0ec0*/  @P2 BRA `(.L_x_41) ;  /* 0x00000000001c2947 */ /* 0x000fea0003800000 */
[----:B--2---:R-:W2:Y:S02]  /*0ed0*/  LDS R3, [UR20+0x34] ;  /* 0x00003414ff037984 */ /* 0x004ea40008000800 */
[----:B--2---:R-:W-:-:S05]  /*0ee0*/  LOP3.LUT R3, R3, 0x7, RZ, 0xb8, !PT ;  /* 0x0000000703037812 */ /* 0x004fca00078eb8ff */
[----:B------:R2:W-:Y:S02]  /*0ef0*/  STS [UR20+0x34], R3 ;  /* 0x00003403ff007988 */ /* 0x0005e40008000814 */
.L_x_40:
[----:B------:R-:W-:Y:S05]  /*0f00*/  @P2 BRA `(.L_x_42) ;  /* 0x00000000001c2947 */ /* 0x000fea0003800000 */
[----:B-12---:R-:W1:Y:S02]  /*0f10*/  LDS R3, [UR20+0x34] ;  /* 0x00003414ff037984 */ /* 0x006e640008000800 */
[----:B-1----:R-:W-:-:S05]  /*0f20*/  LOP3.LUT R3, R3, 0x38, RZ, 0xb8, !PT ;  /* 0x0000003803037812 */ /* 0x002fca00078eb8ff */
[----:B------:R1:W-:Y:S02]  /*0f30*/  STS [UR20+0x34], R3 ;  /* 0x00003403ff007988 */ /* 0x0003e40008000814 */
.L_x_41:
[----:B------:R-:W-:Y:S05]  /*0f40*/  @P2 BRA `(.L_x_43) ;  /* 0x00000000001c2947 */ /* 0x000fea0003800000 */
[----:B-12---:R-:W1:Y:S02]  /*0f50*/  LDS R3, [UR20+0x8] ;  /* 0x00000814ff037984 */ /* 0x006e640008000800 */
[----:B-1----:R-:W-:-:S05]  /*0f60*/  LOP3.LUT R3, R3, 0x780, RZ, 0xb8, !PT ;  /* 0x0000078003037812 */ /* 0x002fca00078eb8ff */
[----:B------:R1:W-:Y:S02]  /*0f70*/  STS [UR20+0x8], R3 ;  /* 0x00000803ff007988 */ /* 0x0003e40008000814 */
.L_x_42:
[----:B------:R-:W-:Y:S05]  /*0f80*/  @P2 BRA `(.L_x_44) ;  /* 0x0000000000282947 */ /* 0x000fea0003800000 */
[----:B-12---:R-:W1:Y:S02]  /*0f90*/  LDS R3, [UR20+0x8] ;  /* 0x00000814ff037984 */ /* 0x006e640008000800 */
[----:B-1----:R-:W-:-:S05]  /*0fa0*/  LOP3.LUT R3, R3, 0x1800, RZ, 0xb8, !PT ;  /* 0x0000180003037812 */ /* 0x002fca00078eb8ff */
[----:B------:R1:W-:Y:S02]  /*0fb0*/  STS [UR20+0x8], R3 ;  /* 0x00000803ff007988 */ /* 0x0003e40008000814 */
.L_x_43:
[----:B------:R-:W-:Y:S05]  /*0fc0*/  @P2 BREAK B4 ;  /* 0x0000000000042942 */ /* 0x000fea0003800000 */
[----:B------:R-:W-:Y:S05]  /*0fd0*/  @P2 BRA `(.L_x_45) ;  /* 0x0000000000242947 */ /* 0x000fea0003800000 */
[----:B-12---:R-:W1:Y:S01]  /*0fe0*/  LDS R3, [UR20+0x8] ;  /* 0x00000814ff037984 */ /* 0x006e620008000800 */
[----:B---3--:R-:W-:-:S05]  /*0ff0*/  IMAD.MOV.U32 R4, RZ, RZ, 0x6000 ;  /* 0x00006000ff047424 */ /* 0x008fca00078e00ff */
[----:B-1----:R-:W-:-:S04]  /*1000*/  LOP3.LUT R3, R3, 0x4000, R4, 0xd8, !PT ;  /* 0x0000400003037812 */ /* 0x002fc800078ed804 */
[----:B------:R-:W-:-:S05]  /*1010*/  LOP3.LUT R3, R3, 0x400000, RZ, 0xb8, !PT ;  /* 0x0040000003037812 */ /* 0x000fca00078eb8ff */
[----:B------:R1:W-:Y:S02]  /*1020*/  STS [UR20+0x8], R3 ;  /* 0x00000803ff007988 */ /* 0x0003e40008000814 */
.L_x_44:
[----:B------:R-:W-:Y:S05]  /*1030*/  BSYNC B4 ;  /* 0x0000000000047941 */ /* 0x000fea0003800000 */
.L_x_35:
[----:B-12---:R-:W1:Y:S02]  /*1040*/  @!P2 LDS R3, [UR20+0x8] ;  /* 0x00000814ff03a984 */ /* 0x006e640008000800 */
[----:B-1----:R-:W-:-:S05]  /*1050*/  @!P2 LOP3.LUT R3, R3, 0x8000, RZ, 0xb8, !PT ;  /* 0x000080000303a812 */ /* 0x002fca00078eb8ff */
[----:B------:R1:W-:Y:S02]  /*1060*/  @!P2 STS [UR20+0x8], R3 ;  /* 0x00000803ff00a988 */ /* 0x0003e40008000814 */
.L_x_45:
[----:B------:R-:W-:Y:S05]  /*1070*/  BSYNC B3 ;  /* 0x0000000000037941 */ /* 0x000fea0003800000 */
.L_x_34:
[----:B------:R-:W-:Y:S05]  /*1080*/  WARPSYNC.ALL ;  /* 0x0000000000007948 */ /* 0x000fea0003800000 */
[----:B------:R-:W-:Y:S01]  /*1090*/  UIADD3 UR5, UR5, 0x100, URZ ;  /* 0x0000010005057890 */ /* 0x000fe2000fffe03f */
[----:B------:R-:W-:Y:S02]  /*10a0*/  ISETP.GE.AND P1, PT, R11, 0x1, PT ;  /* 0x000000010b00780c */ /* 0x000fe40003f26270 */
[----:B------:R-:W-:Y:S02]  /*10b0*/  CS2R R56, SRZ ;  /* 0x0000000000387805 */ /* 0x000fe4000001ff00 */
[----:B------:R-:W-:Y:S01]  /*10c0*/  CS2R R58, SRZ ;  /* 0x00000000003a7805 */ /* 0x000fe2000001ff00 */
[----:B------:R-:W-:Y:S01]  /*10d0*/  UIADD3 UR32, UP0, UR5, UR32, URZ ;  /* 0x0000002005207290 */ /* 0x000fe2000ff1e03f */
[----:B------:R-:W-:-:S02]  /*10e0*/  CS2R R60, SRZ ;  /* 0x00000000003c7805 */ /* 0x000fc4000001ff00 */
[----:B------:R-:W-:Y:S02]  /*10f0*/  CS2R R62, SRZ ;  /* 0x00000000003e7805 */ /* 0x000fe4000001ff00 */
[----:B------:R-:W-:Y:S01]  /*1100*/  CS2R R64, SRZ ;  /* 0x0000000000407805 */ /* 0x000fe2000001ff00 */
[----:B------:R-:W-:Y:S01]  /*1110*/  ULEA.HI.X.SX32 UR33, UR5, UR33, 0x1, UP0 ;  /* 0x0000002105217291 */ /* 0x000fe200080f0e3f */
[----:B------:R-:W-:Y:S02]  /*1120*/  CS2R R66, SRZ ;  /* 0x0000000000427805 */ /* 0x000fe4000001ff00 */
[----:B------:R-:W-:Y:S02]  /*1130*/  CS2R R68, SRZ ;  /* 0x0000000000447805 */ /* 0x000fe4000001ff00 */
[----:B------:R-:W-:Y:S02]  /*1140*/  CS2R R70, SRZ ;  /* 0x0000000000467805 */ /* 0x000fe4000001ff00 */
[----:B------:R-:W-:-:S02]  /*1150*/  CS2R R72, SRZ ;  /* 0x0000000000487805 */ /* 0x000fc4000001ff00 */
[----:B------:R-:W-:Y:S02]  /*1160*/  CS2R R74, SRZ ;  /* 0x00000000004a7805 */ /* 0x000fe4000001ff00 */
[----:B------:R-:W-:Y:S02]  /*1170*/  CS2R R76, SRZ ;  /* 0x00000000004c7805 */ /* 0x000fe4000001ff00 */
        /* <DEDUP_REMOVED lines=8> */
[----:B------:R-:W-:Y:S01]  /*1200*/  CS2R R30, SRZ ;  /* 0x00000000001e7805 */ /* 0x000fe2000001ff00 */
[----:B------:R-:W-:Y:S01]  /*1210*/  IMAD.MOV.U32 R32, RZ, RZ, RZ ;  /* 0x000000ffff207224 */ /* 0x000fe200078e00ff */
[----:B------:R-:W-:Y:S06]  /*1220*/  @P0 BRA `(.L_x_46) ;  /* 0x0000000000280947 */ /* 0x000fec0003800000 */
[----:B-12---:R-:W4:Y:S01]  /*1230*/  S2R R3, SR_LANEID ;  /* 0x0000000000037919 */ /* 0x006f220000000000 */
[----:B------:R-:W-:Y:S05]  /*1240*/  WARPSYNC.ALL ;  /* 0x0000000000007948 */ /* 0x000fea0003800000 */
[----:B----45:R-:W-:-:S05]  /*1250*/  IMAD.SHL.U32 R6, R3, 0x4, RZ ;  /* 0x0000000403067824 */ /* 0x030fca00078e00ff */
[----:B------:R-:W1:Y:S01]  /*1260*/  LDS R3, [R6+UR20] ;  /* 0x0000001406037984 */ /* 0x000e620008000800 */
[----:B---3--:R-:W-:-:S05]  /*1270*/  IADD3 R4, P3, R6, UR32, RZ ;  /* 0x0000002006047c10 */ /* 0x008fca000ff7e0ff */
[----:B------:R-:W-:-:S05]  /*1280*/  IMAD.X R5, RZ, RZ, UR33, P3 ;  /* 0x00000021ff057e24 */ /* 0x000fca00098e06ff */
[----:B-1----:R1:W2:Y:S01]  /*1290*/  ATOMG.E.EXCH.STRONG.GPU PT, RZ, [R4], R3 ;  /* 0x0000000304ff73a8 */ /* 0x0022a200041ee100 */
[----:B------:R-:W-:-:S04]  /*12a0*/  DEPBAR {5,4,3,2,1,0} ;  /* 0x0000003f0000791a */ /* 0x000fc80000000000 */
[----:B------:R1:W-:Y:S01]  /*12b0*/  UTMACCTL.IV [UR32] ;  /* 0x00000000200079b9 */ /* 0x0003e20008000000 */
[----:B------:R-:W-:Y:S01]  /*12c0*/  NOP ;  /* 0x0000000000007918 */ /* 0x000fe20000000000 */
.L_x_46:
[----:B------:R-:W-:Y:S05]  /*12d0*/  @P0 BRA `(.L_x_47) ;  /* 0x00000000000c0947 */ /* 0x000fea0003800000 */
[----:B------:R0:W-:Y:S01]  /*12e0*/  UTMACMDFLUSH ;  /* 0x00000000000079b7 */ /* 0x0001e20000000000 */
[----:B------:R-:W-:Y:S05]  /*12f0*/  @P0 BRA `(.L_x_47) ;  /* 0x0000000000040947 */ /* 0x000fea0003800000 */
[----:B------:R-:W-:-:S04]  /*1300*/  DEPBAR.LE SB0, 0x0 ;  /* 0x000080000000791a */ /* 0x000fc80000000000 */
.L_x_47:
[----:B------:R-:W-:Y:S05]  /*1310*/  WARPSYNC.ALL ;  /* 0x0000000000007948 */ /* 0x000fea0003800000 */
[----:B--2---:R-:W-:Y:S01]  /*1320*/  BAR.SYNC.DEFER_BLOCKING 0x0 ;  /* 0x0000000000007b1d */ /* 0x004fe20000010000 */
[----:B------:R-:W-:Y:S01]  /*1330*/  USHF.L.U32 UR15, UR34, 0x8, URZ ;  /* 0x00000008220f7899 */ /* 0x000fe2000800063f */
[----:B------:R-:W-:Y:S01]  /*1340*/  IMAD.MOV.U32 R33, RZ, RZ, RZ ;  /* 0x000000ffff217224 */ /* 0x000fe200078e00ff */
[----:B------:R-:W-:Y:S02]  /*1350*/  CS2R R34, SRZ ;  /* 0x0000000000227805 */ /* 0x000fe4000001ff00 */
[----:B------:R-:W-:-:S02]  /*1360*/  CS2R R36, SRZ ;  /* 0x0000000000247805 */ /* 0x000fc4000001ff00 */
[----:B------:R-:W-:Y:S01]  /*1370*/  CS2R R38, SRZ ;  /* 0x0000000000267805 */ /* 0x000fe2000001ff00 */
[----:B------:R-:W-:Y:S01]  /*1380*/  VOTEU.ALL UP0, P2 ;  /* 0x00000000003f7886 */ /* 0x000fe20001000000 */
[----:B------:R-:W-:Y:S01]  /*1390*/  UMOV UR6, 0x1 ;  /* 0x0000000100067882 */ /* 0x000fe20000000000 */
[----:B------:R-:W-:Y:S01]  /*13a0*/  VOTEU.ALL UP1, P2 ;  /* 0x00000000003f7886 */ /* 0x000fe20001020000 */
[----:B------:R-:W-:Y:S01]  /*13b0*/  VOTEU.ALL UP2, P2 ;  /* 0x00000000003f7886 */ /* 0x000fe20001040000 */
[----:B------:R-:W-:Y:S01]  /*13c0*/  CS2R R40, SRZ ;  /* 0x0000000000287805 */ /* 0x000fe2000001ff00 */
[----:B------:R-:W-:-:S04]  /*13d0*/  @!UP0 UIADD3 UR8, -UR6, 0x100000, URZ ;  /* 0x0010000006088890 */ /* 0x000fc8000fffe13f */
[----:B------:R-:W-:Y:S02]  /*13e0*/  @!UP0 USHF.L.U32 UR9, UR8, 0xb, URZ ;  /* 0x0000000b08098899 */ /* 0x000fe4000800063f */
[----:B------:R-:W-:Y:S01]  /*13f0*/  @!UP0 USHF.L.U32 UR8, UR8, 0x1, URZ ;  /* 0x0000000108088899 */ /* 0x000fe2000800063f */
        /* <DEDUP_REMOVED lines=9> */
[----:B------:R-:W-:Y:S01]  /*1490*/  VOTEU.ALL UP0, P2 ;  /* 0x00000000003f7886 */ /* 0x000fe20001000000 */
[----:B------:R-:W-:Y:S02]  /*14a0*/  CS2R R48, SRZ ;  /* 0x0000000000307805 */ /* 0x000fe4000001ff00 */
[----:B------:R-:W-:Y:S02]  /*14b0*/  CS2R R50, SRZ ;  /* 0x0000000000327805 */ /* 0x000fe4000001ff00 */
[----:B------:R-:W-:Y:S02]  /*14c0*/  CS2R R52, SRZ ;  /* 0x0000000000347805 */ /* 0x000fe4000001ff00 */
[----:B------:R-:W-:Y:S01]  /*14d0*/  CS2R R54, SRZ ;  /* 0x0000000000367805 */ /* 0x000fe2000001ff00 */
[----:B------:R-:W2:Y:S02]  /*14e0*/  FENCE.VIEW.ASYNC.S ;  /* 0x00000000000073c6 */ /* 0x000ea40000000000 */
[----:B--2---:R-:W2:Y:S02]  /*14f0*/  @!UP0 SYNCS.EXCH.64 URZ, [UR20+0x1e000], UR8 ;  /* 0x01e00008143f85b2 */ /* 0x004ea40008000100 */
[----:B--2---:R-:W-:Y:S06]  /*1500*/  BAR.SYNC.DEFER_BLOCKING 0x0 ;  /* 0x0000000000007b1d */ /* 0x004fec0000010000 */
[----:B------:R2:W4:Y:S02]  /*1510*/  @!UP1 SYNCS.EXCH.64 URZ, [UR20+0x1e008], UR10 ;  /* 0x01e0080a143f95b2 */ /* 0x0005240008000100 */
[----:B----4-:R-:W-:Y:S01]  /*1520*/  BAR.SYNC.DEFER_BLOCKING 0x0 ;  /* 0x0000000000007b1d */ /* 0x010fe20000010000 */
[----:B--2---:R-:W-:-:S05]  /*1530*/  USHF.L.U32 UR11, UR23, 0x6, URZ ;  /* 0x00000006170b7899 */ /* 0x004fca000800063f */
[----:B------:R2:W4:Y:S01]  /*1540*/  @!UP2 SYNCS.EXCH.64 URZ, [UR20+0x1e010], UR6 ;  /* 0x01e01006143fa5b2 */ /* 0x0005220008000100 */
[----:B------:R-:W-:Y:S06]  /*1550*/  @!P1 BRA `(.L_x_48) ;  /* 0x0000000400c09947 */ /* 0x000fec0003800000 */
[----:B-1----:R-:W-:Y:S02]  /*1560*/  SHF.R.U32.HI R3, RZ, 0x5, R0 ;  /* 0x00000005ff037819 */ /* 0x002fe40000011600 */
[----:B------:R-:W-:Y:S02]  /*1570*/  CS2R R56, SRZ ;  /* 0x0000000000387805 */ /* 0x000fe4000001ff00 */
[----:B------:R-:W-:Y:S02]  /*1580*/  CS2R R58, SRZ ;  /* 0x00000000003a7805 */ /* 0x000fe4000001ff00 */
[----:B------:R-:W-:Y:S02]  /*1590*/  CS2R R60, SRZ ;  /* 0x00000000003c7805 */ /* 0x000fe4000001ff00 */
[----:B------:R-:W-:Y:S02]  /*15a0*/  R2UR UR21, R3 ;  /* 0x00000000031572ca */ /* 0x000fe400000e0000 */
        /* <DEDUP_REMOVED lines=28> */
[----:B------:R-:W-:Y:S01]  /*1770*/  CS2R R54, SRZ ;  /* 0x0000000000367805 */ /* 0x000fe2000001ff00 */
[----:B------:R-:W-:Y:S01]  /*1780*/  UMOV UR5, URZ ;  /* 0x0000003f00057c82 */ /* 0x000fe20008000000 */
[----:B------:R-:W-:-:S05]  /*1790*/  UMOV UR14, URZ ;  /* 0x0000003f000e7c82 */ /* 0x000fca0008000000 */
.L_x_50:
[----:B----4-:R-:W-:Y:S01]  /*17a0*/  BAR.SYNC.DEFER_BLOCKING 0x0 ;  /* 0x0000000000007b1d */ /* 0x010fe20000010000 */
[----:B------:R-:W-:Y:S01]  /*17b0*/  ULEA UR18, UR5, UR20, 0x3 ;  /* 0x0000001405127291 */ /* 0x000fe2000f8e183f */
[----:B------:R-:W-:Y:S01]  /*17c0*/  @!P2 IMAD.MOV.U32 R3, RZ, RZ, 0xa000 ;  /* 0x0000a000ff03a424 */ /* 0x000fe200078e00ff */
[----:B------:R-:W-:Y:S01]  /*17d0*/  ELECT P0, URZ, PT ;  /* 0x00000000003f782f */ /* 0x000fe20003800000 */
[----:B------:R-:W-:-:S03]  /*17e0*/  ULEA UR12, UR5, UR20, 0xf ;  /* 0x00000014050c7291 */ /* 0x000fc6000f8e783f */
[----:B------:R-:W-:Y:S02]  /*17f0*/  ISETP.LT.U32.AND P0, PT, R2, 0x20, P0 ;  /* 0x000000200200780c */ /* 0x000fe40000701070 */
[----:B------:R-:W-:Y:S01]  /*1800*/  ELECT P1, URZ, PT ;  /* 0x00000000003f782f */ /* 0x000fe20003820000 */
[----:B------:R-:W-:-:S03]  /*1810*/  ULEA UR8, UR5, UR20, 0xd ;  /* 0x0000001405087291 */ /* 0x000fc6000f8e683f */
[----:B------:R-:W-:Y:S01]  /*1820*/  ISETP.LT.U32.AND P1, PT, R2, 0x20, P1 ;  /* 0x000000200200780c */ /* 0x000fe20000f21070 */
[----:B------:R-:W-:Y:S01]  /*1830*/  UMOV UR10, UR14 ;  /* 0x0000000e000a7c82 */ /* 0x000fe20008000000 */
[----:B------:R-:W-:-:S05]  /*1840*/  UIADD3 UR8, UR8, 0x18000, URZ ;  /* 0x0001800008087890 */ /* 0x000fca000fffe03f */
[----:B------:R-:W-:Y:S01]  /*1850*/  VOTEU.ANY UP0, P0 ;  /* 0x00000000003f7886 */ /* 0x000fe20000000100 */
[----:B------:R-:W-:Y:S01]  /*1860*/  VOTEU.ANY UP2, P0 ;  /* 0x00000000003f7886 */ /* 0x000fe20000040100 */
[----:B------:R1:W-:Y:S01]  /*1870*/  @!P2 SYNCS.ARRIVE.TRANS64 RZ, [UR18+0x1e000], R3 ;  /* 0x01e00003ffffa9a7 */ /* 0x0003e20008000012 */
[----:B------:R4:W-:Y:S06]  /*1880*/  MEMBAR.ALL.CTA ;  /* 0x0000000000007992 */ /* 0x0009ec0000008000 */
[----:B----4-:R-:W4:Y:S01]  /*1890*/  FENCE.VIEW.ASYNC.S ;  /* 0x00000000000073c6 */ /* 0x010f220000000000 */
[----:B------:R-:W-:Y:S01]  /*18a0*/  @UP0 UIADD3 UR13, UR18, 0x1e000, URZ ;  /* 0x0001e000120d0890 */ /* 0x000fe2000fffe03f */
[----:B--2---:R-:W-:Y:S01]  /*18b0*/  @UP0 UMOV UR6, UR28 ;  /* 0x0000001c00060c82 */ /* 0x004fe20008000000 */
[----:B------:R-:W-:Y:S01]  /*18c0*/  @UP0 UMOV UR7, UR29 ;  /* 0x0000001d00070c82 */ /* 0x000fe20008000000 */
[----:B----4-:R-:W-:Y:S01]  /*18d0*/  VOTEU.ANY UP1, P1 ;  /* 0x00000000003f7886 */ /* 0x010fe20000820100 */
[----:B------:R-:W-:Y:S01]  /*18e0*/  VOTEU.ANY UP3, P1 ;  /* 0x00000000003f7886 */ /* 0x000fe20000860100 */
[----:B-1----:R-:W-:-:S03]  /*18f0*/  IMAD.U32 R3, RZ, RZ, UR4 ;  /* 0x00000004ff037e24 */ /* 0x002fc6000f8e00ff */
[----:B------:R-:W-:Y:S01]  /*1900*/  @UP1 UIADD3 UR9, UR18, 0x1e000, URZ ;  /* 0x0001e00012091890 */ /* 0x000fe2000fffe03f */
[----:B------:R-:W-:Y:S01]  /*1910*/  @UP1 UMOV UR16, UR30 ;  /* 0x0000001e00101c82 */ /* 0x000fe20008000000 */
[----:B------:R-:W-:Y:S01]  /*1920*/  @UP1 UMOV UR17, UR31 ;  /* 0x0000001f00111c82 */ /* 0x000fe20008000000 */
[----:B------:R-:W-:Y:S01]  /*1930*/  SHF.L.U32 R3, R3, 0x1f, RZ ;  /* 0x0000001f03037819 */ /* 0x000fe200000006ff */
[----:B------:R-:W-:Y:S06]  /*1940*/  BAR.SYNC.DEFER_BLOCKING 0x0 ;  /* 0x0000000000007b1d */ /* 0x000fec0000010000 */
[----:B------:R1:W-:Y:S02]  /*1950*/  @UP2 UTMALDG.2D [UR12], [UR6] ;  /* 0x0000000c060025b4 */ /* 0x0003e40008008000 */
[----:B------:R-:W-:Y:S06]  /*1960*/  BAR.SYNC.DEFER_BLOCKING 0x0 ;  /* 0x0000000000007b1d */ /* 0x000fec0000010000 */
[----:B------:R1:W-:Y:S02]  /*1970*/  @UP3 UTMALDG.2D [UR8], [UR16] ;  /* 0x00000008100035b4 */ /* 0x0003e40008008000 */
[----:B------:R-:W-:Y:S06]  /*1980*/  BAR.SYNC.DEFER_BLOCKING 0x0 ;  /* 0x0000000000007b1d */ /* 0x000fec0000010000 */
[----:B------:R-:W2:Y:S02]  /*1990*/  SYNCS.PHASECHK.TRANS64.TRYWAIT P0, [UR18+0x1e000], R3 ;  /* 0x01e00003ff0075a7 */ /* 0x000ea40008000152 */
[----:B-12---:R-:W-:Y:S05]  /*19a0*/  @!P0 BRA `(.L_x_49) ;  /* 0x00000008002c8947 */ /* 0x006fea0003800000 */
.L_x_51:
[----:B------:R-:W-:Y:S01]  /*19b0*/  USHF.L.U32 UR6, UR21, 0x7, URZ ;  /* 0x0000000715067899 */ /* 0x000fe2000800063f */
[----:B------:R-:W-:Y:S02]  /*19c0*/  WARPGROUP.DEPBAR.LE gsb0, 0x0 ;  /* 0x00008000000079c5 */ /* 0x000fe40000010000 */
[----:B------:R-:W-:Y:S01]  /*19d0*/  USHF.R.U32.HI UR18, URZ, 0x4, UR8 ;  /* 0x000000043f127899 */ /* 0x000fe20008011608 */
[----:B------:R-:W-:Y:S01]  /*19e0*/  WARPGROUP.ARRIVE ;  /* 0x00000000000079c5 */ /* 0x000fe20000000000 */
[----:B------:R-:W-:Y:S01]  /*19f0*/  ULOP3.LUT UR6, UR6, 0x200, URZ, 0xc0, !UPT ;  /* 0x0000020006067892 */ /* 0x000fe2000f8ec03f */
[----:B------:R-:W1:Y:S01]  /*1a00*/  LDC R3, c[0x0][0x230] ;  /* 0x00008c00ff037b82 */ /* 0x000e620000000800 */
[----:B------:R-:W-:Y:S02]  /*1a10*/  USGXT.U32 UR18, UR18, 0xe ;  /* 0x0000000e1212789a */ /* 0x000fe40008000000 */
[----:B------:R-:W-:Y:S01]  /*1a20*/  ULEA.HI UR6, UR12, UR6, URZ, 0x1c ;  /* 0x000000060c067291 */ /* 0x000fe2000f8fe03f */
[----:B------:R-:W-:Y:S01]  /*1a30*/  UMOV UR19, 0x40000040 ;  /* 0x4000004000137882 */ /* 0x000fe20000000000 */
[----:B------:R-:W-:-:S02]  /*1a40*/  UMOV UR17, 0x40000040 ;  /* 0x4000004000117882 */ /* 0x000fc40000000000 */
[----:B------:R-:W-:Y:S02]  /*1a50*/  ULOP3.LUT UR16, UR6, 0x3fff, URZ, 0xc0, !UPT ;  /* 0x00003fff06107892 */ /* 0x000fe4000f8ec03f */
[----:B------:R-:W-:Y:S02]  /*1a60*/  UIADD3 UR26, UP1, UR18, 0x2, URZ ;  /* 0x00000002121a7890 */ /* 0x000fe4000ff3e03f */
[----:B------:R-:W-:Y:S01]  /*1a70*/  UIADD3 UR24, UP0, UR16, 0x2, URZ ;  /* 0x0000000210187890 */ /* 0x000fe2000ff1e03f */
[----:B------:R-:W-:Y:S01]  /*1a80*/  UMOV UR6, URZ ;  /* 0x0000003f00067c82 */ /* 0x000fe20008000000 */
[----:B------:R-:W-:Y:S02]  /*1a90*/  UMOV UR7, URZ ;  /* 0x0000003f00077c82 */ /* 0x000fe40008000000 */
[----:B------:R-:W-:Y:S01]  /*1aa0*/  UIADD3.X UR25, UR6, 0x40000040, URZ, UP0, !UPT ;  /* 0x4000004006197890 */ /* 0x000fe200087fe43f */
[----:B------:R-:W-:Y:S01]  /*1ab0*/  QGMMA.64x64x32.F32.E4M3.E4M3 R56, gdesc[UR16], R56 ;  /* 0x00e00000103879f3 */ /* 0x000fe20008700838 */
[----:B------:R-:W-:-:S02]  /*1ac0*/  UIADD3.X UR27, UR7, 0x40000040, URZ, UP1, !UPT ;  /* 0x40000040071b7890 */ /* 0x000fc40008ffe43f */
[----:B------:R-:W-:Y:S02]  /*1ad0*/  UIADD3.64 UR36, UR24, 0x2, URZ ;  /* 0x0000000218247897 */ /* 0x000fe4000fffe03f */
[----:B------:R-:W-:Y:S02]  /*1ae0*/  UIADD3.64 UR38, UR26, 0x2, URZ ;  /* 0x000000021a267897 */ /* 0x000fe4000fffe03f */
[----:B------:R-:W-:Y:S02]  /*1af0*/  UIADD3.64 UR40, UR24, 0x4, URZ ;  /* 0x0000000418287897 */ /* 0x000fe4000fffe03f */
[----:B------:R-:W-:Y:S02]  /*1b00*/  UIADD3.64 UR42, UR26, 0x4, URZ ;  /* 0x000000041a2a7897 */ /* 0x000fe4000fffe03f */
[----:B------:R-:W-:Y:S02]  /*1b10*/  UIADD3.64 UR16, UR24, 0x3fe, URZ ;  /* 0x000003fe18107897 */ /* 0x000fe4000fffe03f */
[----:B------:R-:W-:-:S02]  /*1b20*/  UIADD3 UR14, UR14, 0x80, URZ ;  /* 0x000000800e0e7890 */ /* 0x000fc4000fffe03f */
[----:B------:R-:W-:-:S04]  /*1b30*/  UIADD3 UR5, UR5, 0x1, URZ ;  /* 0x0000000105057890 */ /* 0x000fc8000fffe03f */
[----:B-1----:R-:W-:Y:S01]  /*1b40*/  ISETP.LE.AND P0, PT, R3, UR14, PT ;  /* 0x0000000e03007c0c */ /* 0x002fe2000bf03270 */
[----:B------:R-:W-:-:S04]  /*1b50*/  UISETP.NE.U32.AND UP0, UPT, UR5, 0x3, UPT ;  /* 0x000000030500788c */ /* 0x000fc8000bf05070 */
[----:B------:R-:W-:Y:S02]  /*1b60*/  USEL UR6, URZ, 0x1, UP0 ;  /* 0x000000013f067887 */ /* 0x000fe40008000000 */
[----:B------:R-:W-:Y:S02]  /*1b70*/  USEL UR5, UR5, URZ, UP0 ;  /* 0x0000003f05057287 */ /* 0x000fe40008000000 */
[----:B------:R-:W-:Y:S01]  /*1b80*/  ULOP3.LUT UR4, UR4, UR6, URZ, 0x3c, !UPT ;  /* 0x0000000604047292 */ /* 0x000fe2000f8e3c3f */
[----:B------:R-:W-:Y:S04]  /*1b90*/  QGMMA.64x64x32.F32.E4M3.E4M3 R56, gdesc[UR24], R56 ;  /* 0x00e00000183879f3 */ /* 0x000fe80008700838 */
[----:B------:R-:W-:Y:S01]  /*1ba0*/  QGMMA.64x64x32.F32.E4M3.E4M3 R56, gdesc[UR36], R56 ;  /* 0x00e00000243879f3 */ /* 0x000fe20008700838 */
[----:B------:R-:W-:-:S03]  /*1bb0*/  UIADD3.64 UR36, UR24, 0x402, URZ ;  /* 0x0000040218247897 */ /* 0x000fc6000fffe03f */
[----:B------:R-:W-:Y:S01]  /*1bc0*/  QGMMA.64x64x32.F32.E4M3.E4M3 R56, gdesc[UR40], R56 ;  /* 0x00e00000283879f3 */ /* 0x000fe20008700838 */
[----:B------:R-:W-:-:S03]  /*1bd0*/  UIADD3.64 UR40, UR24, 0x404, URZ ;  /* 0x0000040418287897 */ /* 0x000fc6000fffe03f */
[----:B------:R-:W-:Y:S01]  /*1be0*/  QGMMA.64x64x32.F32.E4M3.E4M3 R24, gdesc[UR16], R24 ;  /* 0x00e00000101879f3 */ /* 0x000fe20008700818 */
[----:B------:R-:W-:Y:S01]  /*1bf0*/  UIADD3.64 UR16, UR24, 0x400, URZ ;  /* 0x0000040018107897 */ /* 0x000fe2000fffe03f */
[----:B------:R-:W-:Y:S01]  /*1c00*/  UMOV UR18, UR26 ;  /* 0x0000001a00127c82 */ /* 0x000fe20008000000 */
[----:B------:R-:W-:-:S07]  /*1c10*/  UMOV UR19, UR27 ;  /* 0x0000001b00137c82 */ /* 0x000fce0008000000 */
[----:B------:R-:W-:Y:S04]  /*1c20*/  QGMMA.64x64x32.F32.E4M3.E4M3 R24, gdesc[UR16], R24 ;  /* 0x00e00000101879f3 */ /* 0x000fe80008700818 */
[----:B------:R-:W-:Y:S04]  /*1c30*/  QGMMA.64x64x32.F32.E4M3.E4M3 R24, gdesc[UR36], R24 ;  /* 0x00e00000241879f3 */ /* 0x000fe80008700818 */
[----:B------:R-:W-:Y:S01]  /*1c40*/  QGMMA.64x64x32.F32.E4M3.E4M3 R24, gdesc[UR40], R24, gsb0 ;  /* 0x00e00000281879f3 */ /* 0x000fe20008000818 */
[----:B------:R-:W-:Y:S05]  /*1c50*/  @!P0 BRA `(.L_x_50) ;  /* 0xfffffff800d08947 */ /* 0x000fea000383ffff */
.L_x_48:
[----:B------:R-:W-:Y:S02]  /*1c60*/  WARPGROUP.DEPBAR.LE gsb0, 0x0 ;  /* 0x00008000000079c5 */ /* 0x000fe40000010000 */
[----:B----4-:R-:W-:Y:S01]  /*1c70*/  BAR.SYNC.DEFER_BLOCKING 0x0 ;  /* 0x0000000000007b1d */ /* 0x010fe20000010000 */
[C---:B-1----:R-:W-:Y:S01]  /*1c80*/  IMAD.SHL.U32 R3, R0.reuse, 0x20, RZ ;  /* 0x0000002000037824 */ /* 0x042fe200078e00ff */
[----:B------:R-:W-:Y:S01]  /*1c90*/  F2FP.SATFINITE.E4M3.F32.PACK_AB_MERGE_C R56, R57, R56, RZ ;  /* 0x000000383938723e */ /* 0x000fe200048070ff */
[C---:B---3--:R-:W-:Y:S01]  /*1ca0*/  IMAD.SHL.U32 R4, R0.reuse, 0x10, RZ ;  /* 0x0000001000047824 */ /* 0x048fe200078e00ff */
[----:B------:R-:W-:Y:S01]  /*1cb0*/  F2FP.SATFINITE.E4M3.F32.PACK_AB_MERGE_C R58, R59, R58, RZ ;  /* 0x0000003a3b3a723e */ /* 0x000fe200048070ff */
[----:B------:R-:W-:Y:S01]  /*1cc0*/  IMAD.SHL.U32 R0, R0, 0x2, RZ ;  /* 0x0000000200007824 */ /* 0x000fe200078e00ff */
[----:B------:R-:W-:Y:S02]  /*1cd0*/  LOP3.LUT R3, R3, 0x1c00, RZ, 0xc0, !PT ;  /* 0x00001c0003037812 */ /* 0x000fe400078ec0ff */
[----:B------:R-:W-:-:S02]  /*1ce0*/  ELECT P0, URZ, PT ;  /* 0x00000000003f782f */ /* 0x000fc40003800000 */
[----:B------:R-:W-:Y:S01]  /*1cf0*/  F2FP.SATFINITE.E4M3.F32.PACK_AB_MERGE_C R60, R61, R60, RZ ;  /* 0x0000003c3d3c723e */ /* 0x000fe200048070ff */
[----:B------:R-:W-:Y:S01]  /*1d00*/  UMOV UR21, UR11 ;  /* 0x0000000b00157c82 */ /* 0x000fe20008000000 */
[----:B------:R-:W-:Y:S01]  /*1d10*/  LOP3.LUT R3, R3, 0x1c0, R4, 0xf8, !PT ;  /* 0x000001c003037812 */ /* 0x000fe200078ef804 */
[----:B------:R-:W-:Y:S01]  /*1d20*/  UMOV UR22, UR15 ;  /* 0x0000000f00167c82 */ /* 0x000fe20008000000 */
[----:B------:R-:W-:Y:S02]  /*1d30*/  F2FP.SATFINITE.E4M3.F32.PACK_AB_MERGE_C R62, R63, R62, RZ ;  /* 0x0000003e3f3e723e */ /* 0x000fe400048070ff */
[----:B------:R-:W-:Y:S02]  /*1d40*/  F2FP.SATFINITE.E4M3.F32.PACK_AB_MERGE_C R24, R25, R24, RZ ;  /* 0x000000181918723e */ /* 0x000fe400048070ff */
[----:B------:R-:W-:Y:S02]  /*1d50*/  F2FP.SATFINITE.E4M3.F32.PACK_AB_MERGE_C R26, R27, R26, RZ ;  /* 0x0000001a1b1a723e */ /* 0x000fe400048070ff */
[----:B------:R-:W-:-:S02]  /*1d60*/  F2FP.SATFINITE.E4M3.F32.PACK_AB_MERGE_C R28, R29, R28, RZ ;  /* 0x0000001c1d1c723e */ /* 0x000fc400048070ff */
[----:B------:R-:W-:Y:S02]  /*1d70*/  F2FP.SATFINITE.E4M3.F32.PACK_AB_MERGE_C R30, R31, R30, RZ ;  /* 0x0000001e1f1e723e */ /* 0x000fe400048070ff */
[----:B------:R-:W-:Y:S01]  /*1d80*/  LOP3.LUT R3, R3, 0x36, R0, 0xf8, !PT ;  /* 0x0000003603037812 */ /* 0x000fe200078ef800 */
[----:B------:R-:W1:Y:S02]  /*1d90*/  @!P2 SYNCS.CCTL.IV [UR20+0x1e000] ;  /* 0x01e00000ff00a9b1 */ /* 0x000e640008000014 */
[----:B-1----:R-:W-:Y:S01]  /*1da0*/  BAR.SYNC.DEFER_BLOCKING 0x0 ;  /* 0x0000000000007b1d */ /* 0x002fe20000010000 */
[----:B------:R-:W-:Y:S02]  /*1db0*/  F2FP.SATFINITE.E4M3.F32.PACK_AB_MERGE_C R64, R65, R64, RZ ;  /* 0x000000404140723e */ /* 0x000fe400048070ff */
[----:B------:R-:W-:Y:S02]  /*1dc0*/  F2FP.SATFINITE.E4M3.F32.PACK_AB_MERGE_C R66, R67, R66, RZ ;  /* 0x000000424342723e */ /* 0x000fe400048070ff */
[----:B------:R-:W-:-:S02]  /*1dd0*/  F2FP.SATFINITE.E4M3.F32.PACK_AB_MERGE_C R68, R69, R68, RZ ;  /* 0x000000444544723e */ /* 0x000fc400048070ff */
[----:B------:R-:W-:Y:S02]  /*1de0*/  F2FP.SATFINITE.E4M3.F32.PACK_AB_MERGE_C R70, R71, R70, RZ ;  /* 0x000000464746723e */ /* 0x000fe400048070ff */
[----:B------:R-:W-:Y:S02]  /*1df0*/  F2FP.SATFINITE.E4M3.F32.PACK_AB_MERGE_C R32, R33, R32, RZ ;  /* 0x000000202120723e */ /* 0x000fe400048070ff */
[----:B------:R-:W-:Y:S02]  /*1e00*/  F2FP.SATFINITE.E4M3.F32.PACK_AB_MERGE_C R34, R35, R34, RZ ;  /* 0x000000222322723e */ /* 0x000fe400048070ff */
[----:B------:R-:W-:Y:S02]  /*1e10*/  F2FP.SATFINITE.E4M3.F32.PACK_AB_MERGE_C R36, R37, R36, RZ ;  /* 0x000000242524723e */ /* 0x000fe400048070ff */
[----:B------:R-:W-:Y:S02]  /*1e20*/  F2FP.SATFINITE.E4M3.F32.PACK_AB_MERGE_C R38, R39, R38, RZ ;  /* 0x000000262726723e */ /* 0x000fe400048070ff */
[----:B------:R-:W-:-:S02]  /*1e30*/  LOP3.LUT R5, R3, 0x10, RZ, 0x3c, !PT ;  /* 0x0000001003057812 */ /* 0x000fc400078e3cff */
[----:B------:R-:W-:Y:S02]  /*1e40*/  F2FP.SATFINITE.E4M3.F32.PACK_AB_MERGE_C R72, R73, R72, RZ ;  /* 0x000000484948723e */ /* 0x000fe400048070ff */
[----:B------:R-:W-:Y:S02]  /*1e50*/  F2FP.SATFINITE.E4M3.F32.PACK_AB_MERGE_C R74, R75, R74, RZ ;  /* 0x0000004a4b4a723e */ /* 0x000fe400048070ff */
[----:B------:R-:W-:Y:S01]  /*1e60*/  F2FP.SATFINITE.E4M3.F32.PACK_AB_MERGE_C R76, R77, R76, RZ ;  /* 0x0000004c4d4c723e */ /* 0x000fe200048070ff */
[----:B------:R-:W1:Y:S02]  /*1e70*/  @!P2 SYNCS.CCTL.IV [UR20+0x1e008] ;  /* 0x01e00800ff00a9b1 */ /* 0x000e640008000014 */
[----:B-1----:R-:W-:Y:S01]  /*1e80*/  BAR.SYNC.DEFER_BLOCKING 0x0 ;  /* 0x0000000000007b1d */ /* 0x002fe20000010000 */
[----:B------:R-:W-:Y:S02]  /*1e90*/  F2FP.SATFINITE.E4M3.F32.PACK_AB_MERGE_C R78, R79, R78, RZ ;  /* 0x0000004e4f4e723e */ /* 0x000fe400048070ff */
[----:B------:R-:W-:-:S02]  /*1ea0*/  F2FP.SATFINITE.E4M3.F32.PACK_AB_MERGE_C R40, R41, R40, RZ ;  /* 0x000000282928723e */ /* 0x000fc400048070ff */
[----:B------:R-:W-:Y:S02]  /*1eb0*/  F2FP.SATFINITE.E4M3.F32.PACK_AB_MERGE_C R42, R43, R42, RZ ;  /* 0x0000002a2b2a723e */ /* 0x000fe400048070ff */
[----:B------:R-:W-:Y:S02]  /*1ec0*/  F2FP.SATFINITE.E4M3.F32.PACK_AB_MERGE_C R44, R45, R44, RZ ;  /* 0x0000002c2d2c723e */ /* 0x000fe400048070ff */
[----:B------:R-:W-:Y:S02]  /*1ed0*/  F2FP.SATFINITE.E4M3.F32.PACK_AB_MERGE_C R46, R47, R46, RZ ;  /* 0x0000002e2f2e723e */ /* 0x000fe400048070ff */
[----:B------:R-:W-:Y:S02]  /*1ee0*/  LOP3.LUT R7, R3, 0x20, RZ, 0x3c, !PT ;  /* 0x0000002003077812 */ /* 0x000fe400078e3cff */
[----:B------:R-:W-:Y:S02]  /*1ef0*/  F2FP.SATFINITE.E4M3.F32.PACK_AB_MERGE_C R80, R81, R80, RZ ;  /* 0x000000505150723e */ /* 0x000fe400048070ff */
[----:B------:R-:W-:-:S02]  /*1f00*/  F2FP.SATFINITE.E4M3.F32.PACK_AB_MERGE_C R82, R83, R82, RZ ;  /* 0x000000525352723e */ /* 0x000fc400048070ff */
[----:B------:R-:W-:Y:S02]  /*1f10*/  F2FP.SATFINITE.E4M3.F32.PACK_AB_MERGE_C R84, R85, R84, RZ ;  /* 0x000000545554723e */ /* 0x000fe400048070ff */
[----:B------:R-:W-:Y:S02]  /*1f20*/  F2FP.SATFINITE.E4M3.F32.PACK_AB_MERGE_C R86, R87, R86, RZ ;  /* 0x000000565756723e */ /* 0x000fe400048070ff */
[----:B------:R-:W-:Y:S02]  /*1f30*/  F2FP.SATFINITE.E4M3.F32.PACK_AB_MERGE_C R48, R49, R48, RZ ;  /* 0x000000303130723e */ /* 0x000fe400048070ff */
[----:B------:R-:W-:Y:S01]  /*1f40*/  F2FP.SATFINITE.E4M3.F32.PACK_AB_MERGE_C R50, R51, R50, RZ ;  /* 0x000000323332723e */ /* 0x000fe200048070ff */
[----:B------:R-:W1:Y:S02]  /*1f50*/  @!P2 SYNCS.CCTL.IV [UR20+0x1e010] ;  /* 0x01e01000ff00a9b1 */ /* 0x000e640008000014 */
[----:B-1----:R-:W-:Y:S01]  /*1f60*/  STS.U16 [R3+UR20], R56 ;  /* 0x0000003803007988 */ /* 0x002fe20008000414 */
[----:B------:R-:W-:-:S02]  /*1f70*/  F2FP.SATFINITE.E4M3.F32.PACK_AB_MERGE_C R52, R53, R52, RZ ;  /* 0x000000343534723e */ /* 0x000fc400048070ff */
[----:B------:R-:W-:Y:S01]  /*1f80*/  F2FP.SATFINITE.E4M3.F32.PACK_AB_MERGE_C R54, R55, R54, RZ ;  /* 0x000000363736723e */ /* 0x000fe200048070ff */
[----:B------:R-:W-:Y:S01]  /*1f90*/  STS.U16 [R3+UR20+0x200], R58 ;  /* 0x0002003a03007988 */ /* 0x000fe20008000414 */
[----:B------:R-:W-:-:S03]  /*1fa0*/  ISETP.LT.U32.AND P0, PT, R2, 0x20, P0 ;  /* 0x000000200200780c */ /* 0x000fc60000701070 */
[----:B------:R-:W-:Y:S04]  /*1fb0*/  STS.U16 [R3+UR20+0x8], R60 ;  /* 0x0000083c03007988 */ /* 0x000fe80008000414 */
[----:B------:R-:W-:Y:S04]  /*1fc0*/  STS.U16 [R3+UR20+0x208], R62 ;  /* 0x0002083e03007988 */ /* 0x000fe80008000414 */
[----:B------:R-:W-:Y:S02]  /*1fd0*/  STS.U16 [R3+UR20+0x2000], R24 ;  /* 0x0020001803007988 */ /* 0x000fe40008000414 */
[----:B------:R-:W-:Y:S01]  /*1fe0*/  VOTEU.ANY UP0, P0 ;  /* 0x00000000003f7886 */ /* 0x000fe20000000100 */
[----:B------:R-:W-:Y:S01]  /*1ff0*/  VOTEU.ANY UP1, P0 ;  /* 0x00000000003f7886 */ /* 0x000fe20000020100 */
[----:B------:R-:W-:Y:S03]  /*2000*/  STS.U16 [R3+UR20+0x2200], R26 ;  /* 0x0022001a03007988 */ /* 0x000fe60008000414 */
[----:B--2---:R-:W-:Y:S01]  /*2010*/  @UP0 UMOV UR6, UR32 ;  /* 0x0000002000060c82 */ /* 0x004fe20008000000 */
[----:B------:R-:W-:Y:S01]  /*2020*/  STS.U16 [R3+UR20+0x2008], R28 ;  /* 0x0020081c03007988 */ /* 0x000fe20008000414 */
[----:B------:R-:W-:-:S03]  /*2030*/  @UP0 UMOV UR7, UR33 ;  /* 0x0000002100070c82 */ /* 0x000fc60008000000 */
[----:B------:R1:W-:Y:S04]  /*2040*/  STS.U16 [R3+UR20+0x2208], R30 ;  /* 0x0022081e03007988 */ /* 0x0003e80008000414 */
[----:B------:R-:W-:Y:S04]  /*2050*/  STS.U16 [R5+UR20], R64 ;  /* 0x0000004005007988 */ /* 0x000fe80008000414 */
[----:B------:R-:W-:Y:S01]  /*2060*/  STS.U16 [R5+UR20+0x200], R66 ;  /* 0x0002004205007988 */ /* 0x000fe20008000414 */
[----:B-1----:R-:W-:-:S03]  /*2070*/  LOP3.LUT R3, R3, 0x30, RZ, 0x3c, !PT ;  /* 0x0000003003037812 */ /* 0x002fc600078e3cff */
[----:B------:R-:W-:Y:S04]  /*2080*/  STS.U16 [R5+UR20+0x8], R68 ;  /* 0x0000084405007988 */ /* 0x000fe80008000414 */
[----:B------:R-:W-:Y:S04]  /*2090*/  STS.U16 [R5+UR20+0x208], R70 ;  /* 0x0002084605007988 */ /* 0x000fe80008000414 */
[----:B------:R-:W-:Y:S04]  /*20a0*/  STS.U16 [R5+UR20+0x2000], R32 ;  /* 0x0020002005007988 */ /* 0x000fe80008000414 */
[----:B------:R-:W-:Y:S04]  /*20b0*/  STS.U16 [R5+UR20+0x2200], R34 ;  /* 0x0022002205007988 */ /* 0x000fe80008000414 */
[----:B------:R-:W-:Y:S04]  /*20c0*/  STS.U16 [R5+UR20+0x2008], R36 ;  /* 0x0020082405007988 */ /* 0x000fe80008000414 */
[----:B------:R-:W-:Y:S04]  /*20d0*/  STS.U16 [R5+UR20+0x2208], R38 ;  /* 0x0022082605007988 */ /* 0x000fe80008000414 */
[----:B------:R-:W-:Y:S04]  /*20e0*/  STS.U16 [R7+UR20], R72 ;  /* 0x0000004807007988 */ /* 0x000fe80008000414 */
[----:B------:R-:W-:Y:S04]  /*20f0*/  STS.U16 [R7+UR20+0x200], R74 ;  /* 0x0002004a07007988 */ /* 0x000fe80008000414 */
        /* <DEDUP_REMOVED lines=13> */
[----:B------:R-:W-:Y:S01]  /*21d0*/  STS.U16 [R3+UR20+0x2208], R54 ;  /* 0x0022083603007988 */ /* 0x000fe20008000414 */
[----:B------:R1:W-:Y:S06]  /*21e0*/  MEMBAR.ALL.CTA ;  /* 0x0000000000007992 */ /* 0x0003ec0000008000 */
[----:B-1----:R-:W1:Y:S02]  /*21f0*/  FENCE.VIEW.ASYNC.S ;  /* 0x00000000000073c6 */ /* 0x002e640000000000 */
[----:B-1----:R-:W-:Y:S06]  /*2200*/  BAR.SYNC.DEFER_BLOCKING 0x0 ;  /* 0x0000000000007b1d */ /* 0x002fec0000010000 */
[----:B------:R1:W-:Y:S01]  /*2210*/  @UP1 UTMASTG.2D [UR20], [UR6] ;  /* 0x00000014060013b5 */ /* 0x0003e20008008000 */
[----:B------:R0:W-:Y:S01]  /*2220*/  UTMACMDFLUSH ;  /* 0x00000000000079b7 */ /* 0x0001e20000000000 */
[----:B------:R-:W-:-:S04]  /*2230*/  DEPBAR.LE SB0, 0x0 ;  /* 0x000080000000791a */ /* 0x000fc80000000000 */
[----:B------:R-:W-:Y:S06]  /*2240*/  BAR.SYNC.DEFER_BLOCKING 0x0 ;  /* 0x0000000000007b1d */ /* 0x000fec0000010000 */
[----:B-1----:R-:W-:Y:S05]  /*2250*/  EXIT ;  /* 0x000000000000794d */ /* 0x002fea0003800000 */
.L_x_49:
[----:B------:R-:W1:Y:S02]  /*2260*/  SYNCS.PHASECHK.TRANS64.TRYWAIT P0, [UR18+0x1e000], R3 ;  /* 0x01e00003ff0075a7 */ /* 0x000e640008000152 */
[----:B-1----:R-:W-:Y:S05]  /*2270*/  @!P0 BRA `(.L_x_49) ;  /* 0xfffffffc00f88947 */ /* 0x002fea000383ffff */
[----:B------:R-:W-:Y:S05]  /*2280*/  BRA `(.L_x_51) ;  /* 0xfffffff400c87947 */ /* 0x000fea000383ffff */
.L_x_52:
[----:B------:R-:W-:-:S00]  /*2290*/  BRA `(.L_x_52) ;  /* 0xfffffffc00fc7947 */ /* 0x000fc0000383ffff */
[----:B------:R-:W-:-:S00]  /*22a0*/  NOP ;  /* 0x0000000000007918 */ /* 0x000fc00000000000 */
        /* <DEDUP_REMOVED lines=13> */
.L_x_53:


//--------------------- .nv.shared.gluon_wgmma    --------------------------
	.section	.nv.shared.gluon_wgmma,"aw",@nobits
	.sectionflags	@""
	.align	16
	.zero		1024


//--------------------- .nv.shared.reserved.0     --------------------------
	.section	.nv.shared.reserved.0,"aw",@nobits
	.weak		__nv_reservedSMEM_offset_0_alias
	.size		__nv_reservedSMEM_offset_0_alias, 0, 0
	.other		__nv_reservedSMEM_offset_0_alias,@"STO_CUDA_RESERVED_SHARED STV_DEFAULT"
__nv_reservedSMEM_offset_0_alias:
	.zero		0


//--------------------- .nv.constant0.gluon_wgmma --------------------------
	.section	.nv.constant0.gluon_wgmma,"a",@progbits
	.sectionflags	@""
	.align	4
.nv.constant0.gluon_wgmma:
	.zero		608


//--------------------- SYMBOLS --------------------------

	.type		.nv.reservedSmem.offset0,@object
	.size		.nv.reservedSmem.offset0,0x4
